	.headerflags	@"EF_CUDA_TEXMODE_UNIFIED EF_CUDA_64BIT_ADDRESS EF_CUDA_SM86 EF_CUDA_VIRTUAL_SM(EF_CUDA_SM86)"
	.elftype	@"ET_EXEC"


//--------------------- .nv.info                  --------------------------
	.section	.nv.info,"",@"SHT_CUDA_INFO"
	.align	4


	//----- nvinfo : EIATTR_REGCOUNT
	.align		4
        /*0000*/ 	.byte	0x04, 0x2f
        /*0002*/ 	.short	(.L_2 - .L_1)
	.align		4
.L_1:
        /*0004*/ 	.word	index@(triton_red_fused__to_copy_add_amax_amin_clamp_gelu_mul_reciprocal_13)
        /*0008*/ 	.word	0x0000006c


	//----- nvinfo : EIATTR_MIN_STACK_SIZE
	.align		4
.L_2:
        /*000c*/ 	.byte	0x04, 0x12
        /*000e*/ 	.short	(.L_4 - .L_3)
	.align		4
.L_3:
        /*0010*/ 	.word	index@(triton_red_fused__to_copy_add_amax_amin_clamp_gelu_mul_reciprocal_13)
        /*0014*/ 	.word	0x00000000


	//----- nvinfo : EIATTR_FRAME_SIZE
	.align		4
.L_4:
        /*0018*/ 	.byte	0x04, 0x11
        /*001a*/ 	.short	(.L_6 - .L_5)
	.align		4
.L_5:
        /*001c*/ 	.word	index@(triton_red_fused__to_copy_add_amax_amin_clamp_gelu_mul_reciprocal_13)
        /*0020*/ 	.word	0x00000000


	//----- nvinfo : EIATTR_MIN_STACK_SIZE
	.align		4
.L_6:
        /*0024*/ 	.byte	0x04, 0x12
        /*0026*/ 	.short	(.L_8 - .L_7)
	.align		4
.L_7:
        /*0028*/ 	.word	index@(triton_red_fused__to_copy_add_amax_amin_clamp_gelu_mul_reciprocal_13)
        /*002c*/ 	.word	0x00000000
.L_8:


//--------------------- .nv.info.triton_red_fused__to_copy_add_amax_amin_clamp_gelu_mul_reciprocal_13 --------------------------
	.section	.nv.info.triton_red_fused__to_copy_add_amax_amin_clamp_gelu_mul_reciprocal_13,"",@"SHT_CUDA_INFO"
	.sectionflags	@""
	.align	4


	//----- nvinfo : EIATTR_CUDA_API_VERSION
	.align		4
        /*0000*/ 	.byte	0x04, 0x37
        /*0002*/ 	.short	(.L_10 - .L_9)
.L_9:
        /*0004*/ 	.word	0x0000007c


	//----- nvinfo : EIATTR_SW2861232_WAR
	.align		4
.L_10:
        /*0008*/ 	.byte	0x01, 0x35
	.zero		2


	//----- nvinfo : EIATTR_PARAM_CBANK
	.align		4
        /*000c*/ 	.byte	0x04, 0x0a
        /*000e*/ 	.short	(.L_12 - .L_11)
	.align		4
.L_11:
        /*0010*/ 	.word	index@(.nv.constant0.triton_red_fused__to_copy_add_amax_amin_clamp_gelu_mul_reciprocal_13)
        /*0014*/ 	.short	0x0160
        /*0016*/ 	.short	0x0058


	//----- nvinfo : EIATTR_CBANK_PARAM_SIZE
	.align		4
.L_12:
        /*0018*/ 	.byte	0x03, 0x19
        /*001a*/ 	.short	0x0058


	//----- nvinfo : EIATTR_KPARAM_INFO
	.align		4
        /*001c*/ 	.byte	0x04, 0x17
        /*001e*/ 	.short	(.L_14 - .L_13)
.L_13:
        /*0020*/ 	.word	0x00000000
        /*0024*/ 	.short	0x000b
        /*0026*/ 	.short	0x0050
        /*0028*/ 	.byte	0x00, 0xf4, 0x21, 0x00


	//----- nvinfo : EIATTR_KPARAM_INFO
	.align		4
.L_14:
        /*002c*/ 	.byte	0x04, 0x17
        /*002e*/ 	.short	(.L_16 - .L_15)
.L_15:
        /*0030*/ 	.word	0x00000000
        /*0034*/ 	.short	0x000a
        /*0036*/ 	.short	0x004c
        /*0038*/ 	.byte	0x00, 0xf0, 0x11, 0x00


	//----- nvinfo : EIATTR_KPARAM_INFO
	.align		4
.L_16:
        /*003c*/ 	.byte	0x04, 0x17
        /*003e*/ 	.short	(.L_18 - .L_17)
.L_17:
        /*0040*/ 	.word	0x00000000
        /*0044*/ 	.short	0x0009
        /*0046*/ 	.short	0x0048
        /*0048*/ 	.byte	0x00, 0xf0, 0x11, 0x00


	//----- nvinfo : EIATTR_KPARAM_INFO
	.align		4
.L_18:
        /*004c*/ 	.byte	0x04, 0x17
        /*004e*/ 	.short	(.L_20 - .L_19)
.L_19:
        /*0050*/ 	.word	0x00000000
        /*0054*/ 	.short	0x0008
        /*0056*/ 	.short	0x0040
        /*0058*/ 	.byte	0x00, 0xf4, 0x21, 0x00


	//----- nvinfo : EIATTR_KPARAM_INFO
	.align		4
.L_20:
        /*005c*/ 	.byte	0x04, 0x17
        /*005e*/ 	.short	(.L_22 - .L_21)
.L_21:
        /*0060*/ 	.word	0x00000000
        /*0064*/ 	.short	0x0007
        /*0066*/ 	.short	0x0038
        /*0068*/ 	.byte	0x00, 0xf4, 0x21, 0x00


	//----- nvinfo : EIATTR_KPARAM_INFO
	.align		4
.L_22:
        /*006c*/ 	.byte	0x04, 0x17
        /*006e*/ 	.short	(.L_24 - .L_23)
.L_23:
        /*0070*/ 	.word	0x00000000
        /*0074*/ 	.short	0x0006
        /*0076*/ 	.short	0x0030
        /*0078*/ 	.byte	0x00, 0xf4, 0x21, 0x00


	//----- nvinfo : EIATTR_KPARAM_INFO
	.align		4
.L_24:
        /*007c*/ 	.byte	0x04, 0x17
        /*007e*/ 	.short	(.L_26 - .L_25)
.L_25:
        /*0080*/ 	.word	0x00000000
        /*0084*/ 	.short	0x0005
        /*0086*/ 	.short	0x0028
        /*0088*/ 	.byte	0x00, 0xf4, 0x21, 0x00


	//----- nvinfo : EIATTR_KPARAM_INFO
	.align		4
.L_26:
        /*008c*/ 	.byte	0x04, 0x17
        /*008e*/ 	.short	(.L_28 - .L_27)
.L_27:
        /*0090*/ 	.word	0x00000000
        /*0094*/ 	.short	0x0004
        /*0096*/ 	.short	0x0020
        /*0098*/ 	.byte	0x00, 0xf4, 0x21, 0x00


	//----- nvinfo : EIATTR_KPARAM_INFO
	.align		4
.L_28:
        /*009c*/ 	.byte	0x04, 0x17
        /*009e*/ 	.short	(.L_30 - .L_29)
.L_29:
        /*00a0*/ 	.word	0x00000000
        /*00a4*/ 	.short	0x0003
        /*00a6*/ 	.short	0x0018
        /*00a8*/ 	.byte	0x00, 0xf4, 0x21, 0x00


	//----- nvinfo : EIATTR_KPARAM_INFO
	.align		4
.L_30:
        /*00ac*/ 	.byte	0x04, 0x17
        /*00ae*/ 	.short	(.L_32 - .L_31)
.L_31:
        /*00b0*/ 	.word	0x00000000
        /*00b4*/ 	.short	0x0002
        /*00b6*/ 	.short	0x0010
        /*00b8*/ 	.byte	0x00, 0xf4, 0x21, 0x00


	//----- nvinfo : EIATTR_KPARAM_INFO
	.align		4
.L_32:
        /*00bc*/ 	.byte	0x04, 0x17
        /*00be*/ 	.short	(.L_34 - .L_33)
.L_33:
        /*00c0*/ 	.word	0x00000000
        /*00c4*/ 	.short	0x0001
        /*00c6*/ 	.short	0x0008
        /*00c8*/ 	.byte	0x00, 0xf4, 0x21, 0x00


	//----- nvinfo : EIATTR_KPARAM_INFO
	.align		4
.L_34:
        /*00cc*/ 	.byte	0x04, 0x17
        /*00ce*/ 	.short	(.L_36 - .L_35)
.L_35:
        /*00d0*/ 	.word	0x00000000
        /*00d4*/ 	.short	0x0000
        /*00d6*/ 	.short	0x0000
        /*00d8*/ 	.byte	0x00, 0xf4, 0x21, 0x00


	//----- nvinfo : EIATTR_MAXREG_COUNT
	.align		4
.L_36:
        /*00dc*/ 	.byte	0x03, 0x1b
        /*00de*/ 	.short	0x0080


	//----- nvinfo : EIATTR_COOP_GROUP_MASK_REGIDS
	.align		4
        /*00e0*/ 	.byte	0x04, 0x29
        /*00e2*/ 	.short	(.L_38 - .L_37)


	//   ....[0]....
.L_37:
        /*00e4*/ 	.word	0xffffffff


	//   ....[1]....
        /*00e8*/ 	.word	0xffffffff


	//   ....[2]....
        /*00ec*/ 	.word	0xffffffff


	//   ....[3]....
        /*00f0*/ 	.word	0xffffffff


	//   ....[4]....
        /*00f4*/ 	.word	0xffffffff


	//   ....[5]....
        /*00f8*/ 	.word	0xffffffff


	//   ....[6]....
        /*00fc*/ 	.word	0xffffffff


	//   ....[7]....
        /*0100*/ 	.word	0xffffffff


	//   ....[8]....
        /*0104*/ 	.word	0xffffffff


	//   ....[9]....
        /*0108*/ 	.word	0xffffffff


	//   ....[10]....
        /*010c*/ 	.word	0xffffffff


	//   ....[11]....
        /*0110*/ 	.word	0xffffffff


	//   ....[12]....
        /*0114*/ 	.word	0xffffffff


	//   ....[13]....
        /*0118*/ 	.word	0xffffffff


	//   ....[14]....
        /*011c*/ 	.word	0xffffffff


	//   ....[15]....
        /*0120*/ 	.word	0xffffffff


	//   ....[16]....
        /*0124*/ 	.word	0xffffffff


	//   ....[17]....
        /*0128*/ 	.word	0xffffffff


	//----- nvinfo : EIATTR_COOP_GROUP_INSTR_OFFSETS
	.align		4
.L_38:
        /*012c*/ 	.byte	0x04, 0x28
        /*012e*/ 	.short	(.L_40 - .L_39)


	//   ....[0]....
.L_39:
        /*0130*/ 	.word	0x00003a40


	//   ....[1]....
        /*0134*/ 	.word	0x00003aa0


	//   ....[2]....
        /*0138*/ 	.word	0x00003b70


	//   ....[3]....
        /*013c*/ 	.word	0x00003c10


	//   ....[4]....
        /*0140*/ 	.word	0x00003ce0


	//   ....[5]....
        /*0144*/ 	.word	0x00003df0


	//   ....[6]....
        /*0148*/ 	.word	0x00003e30


	//   ....[7]....
        /*014c*/ 	.word	0x00003e50


	//   ....[8]....
        /*0150*/ 	.word	0x00003ed0


	//   ....[9]....
        /*0154*/ 	.word	0x00003ef0


	//   ....[10]....
        /*0158*/ 	.word	0x00003f40


	//   ....[11]....
        /*015c*/ 	.word	0x00003f80


	//   ....[12]....
        /*0160*/ 	.word	0x00003fe0


	//   ....[13]....
        /*0164*/ 	.word	0x00004010


	//   ....[14]....
        /*0168*/ 	.word	0x000040e0


	//   ....[15]....
        /*016c*/ 	.word	0x00004140


	//   ....[16]....
        /*0170*/ 	.word	0x00004180


	//   ....[17]....
        /*0174*/ 	.word	0x000041c0


	//----- nvinfo : EIATTR_EXIT_INSTR_OFFSETS
	.align		4
.L_40:
        /*0178*/ 	.byte	0x04, 0x1c
        /*017a*/ 	.short	(.L_42 - .L_41)


	//   ....[0]....
.L_41:
        /*017c*/ 	.word	0x00006d70


	//----- nvinfo : EIATTR_REQNTID
	.align		4
.L_42:
        /*0180*/ 	.byte	0x04, 0x10
        /*0182*/ 	.short	(.L_44 - .L_43)
.L_43:
        /*0184*/ 	.word	0x00000200
        /*0188*/ 	.word	0x00000001
        /*018c*/ 	.word	0x00000001


	//----- nvinfo : EIATTR_CRS_STACK_SIZE
	.align		4
.L_44:
        /*0190*/ 	.byte	0x04, 0x1e
        /*0192*/ 	.short	(.L_46 - .L_45)
.L_45:
        /*0194*/ 	.word	0x00000000
.L_46:


//--------------------- .nv.callgraph             --------------------------
	.section	.nv.callgraph,"",@"SHT_CUDA_CALLGRAPH"
	.align	4
	.sectionentsize	8
	.align		4
        /*0000*/ 	.word	0x00000000
	.align		4
        /*0004*/ 	.word	0xffffffff
	.align		4
        /*0008*/ 	.word	0x00000000
	.align		4
        /*000c*/ 	.word	0xfffffffe
	.align		4
        /*0010*/ 	.word	0x00000000
	.align		4
        /*0014*/ 	.word	0xfffffffd
	.align		4
        /*0018*/ 	.word	0x00000000
	.align		4
        /*001c*/ 	.word	0xfffffffc


//--------------------- .nv.rel.action            --------------------------
	.section	.nv.rel.action,"",@"SHT_CUDA_RELOCINFO"
	.align	8
	.sectionentsize	8
        /*0000*/ 	.byte	0x73, 0x00, 0x00, 0x00, 0x00, 0x00, 0x00, 0x00, 0x00, 0x00, 0x00, 0x11, 0x25, 0x00, 0x05, 0x36


//--------------------- .nv.constant4             --------------------------
	.section	.nv.constant4,"a",@progbits
	.align	8
	.align		8
.nv.constant4:
        /*0000*/ 	.dword	_$_str


//--------------------- .nv.constant0.triton_red_fused__to_copy_add_amax_amin_clamp_gelu_mul_reciprocal_13 --------------------------
	.section	.nv.constant0.triton_red_fused__to_copy_add_amax_amin_clamp_gelu_mul_reciprocal_13,"a",@progbits
	.sectionflags	@""
	.align	4
.nv.constant0.triton_red_fused__to_copy_add_amax_amin_clamp_gelu_mul_reciprocal_13:
	.zero		440


//--------------------- .text.triton_red_fused__to_copy_add_amax_amin_clamp_gelu_mul_reciprocal_13 --------------------------
	.section	.text.triton_red_fused__to_copy_add_amax_amin_clamp_gelu_mul_reciprocal_13,"ax",@progbits
	.sectionflags	@"SHF_BARRIERS=1"
	.sectioninfo	@"SHI_REGISTERS=108"
	.align	128
        .global         triton_red_fused__to_copy_add_amax_amin_clamp_gelu_mul_reciprocal_13
        .type           triton_red_fused__to_copy_add_amax_amin_clamp_gelu_mul_reciprocal_13,@function
        .size           triton_red_fused__to_copy_add_amax_amin_clamp_gelu_mul_reciprocal_13,(.L_x_94 - triton_red_fused__to_copy_add_amax_amin_clamp_gelu_mul_reciprocal_13)
        .other          triton_red_fused__to_copy_add_amax_amin_clamp_gelu_mul_reciprocal_13,@"STO_CUDA_ENTRY STV_DEFAULT"
triton_red_fused__to_copy_add_amax_amin_clamp_gelu_mul_reciprocal_13:
.text.triton_red_fused__to_copy_add_amax_amin_clamp_gelu_mul_reciprocal_13:
[----:B------:R-:W-:Y:S02]  /*0000*/  IMAD.MOV.U32 R1, RZ, RZ, c[0x0][0x28] ;  /* 0x00000a00ff017624 */ /* 0x000fe400078e00ff */
[----:B------:R-:W0:Y:S01]  /*0010*/  S2R R48, SR_CTAID.X ;  /* 0x0000000000307919 */ /* 0x000e220000002500 */
[----:B------:R-:W-:Y:S01]  /*0020*/  IMAD.MOV.U32 R5, RZ, RZ, 0x2 ;  /* 0x00000002ff057424 */ /* 0x000fe200078e00ff */
[----:B------:R-:W-:Y:S01]  /*0030*/  PRMT R0, RZ, 0x7610, R0 ;  /* 0x00007610ff007816 */ /* 0x000fe20000000000 */
[----:B------:R-:W-:Y:S01]  /*0040*/  ULDC.64 UR6, c[0x0][0x118] ;  /* 0x0000460000067ab9 */ /* 0x000fe20000000a00 */
[C---:B0-----:R-:W-:Y:S01]  /*0050*/  ISETP.GE.AND P3, PT, R48.reuse, 0x200, PT ;  /* 0x000002003000780c */ /* 0x041fe20003f66270 */
[----:B------:R-:W-:Y:S01]  /*0060*/  IMAD.WIDE R2, R48, R5, c[0x0][0x168] ;  /* 0x00005a0030027625 */ /* 0x000fe200078e0205 */
[----:B------:R-:W-:-:S11]  /*0070*/  PRMT R6, RZ, 0x7610, R6 ;  /* 0x00007610ff067816 */ /* 0x000fd60000000006 */
[----:B------:R0:W2:Y:S01]  /*0080*/  @!P3 LDG.E.EL.U16 R0, [R2.64] ;  /* 0x000000060200b981 */ /* 0x0000a2000c2e1500 */
[----:B------:R-:W-:-:S05]  /*0090*/  IMAD.WIDE R4, R48, R5, c[0x0][0x170] ;  /* 0x00005c0030047625 */ /* 0x000fca00078e0205 */
[----:B------:R-:W3:Y:S01]  /*00a0*/  @!P3 LDG.E.EL.U16 R6, [R4.64] ;  /* 0x000000060406b981 */ /* 0x000ee2000c2e1500 */
[----:B------:R-:W-:Y:S01]  /*00b0*/  IMAD R37, R48, 0x3000, RZ ;  /* 0x0000300030257824 */ /* 0x000fe200078e02ff */
[----:B------:R-:W-:Y:S01]  /*00c0*/  MOV R49, RZ ;  /* 0x000000ff00317202 */ /* 0x000fe20000000f00 */
[----:B------:R-:W-:Y:S01]  /*00d0*/  IMAD.MOV.U32 R76, RZ, RZ, 0x7f800000 ;  /* 0x7f800000ff4c7424 */ /* 0x000fe200078e00ff */
[----:B------:R-:W1:Y:S01]  /*00e0*/  S2R R46, SR_TID.X ;  /* 0x00000000002e7919 */ /* 0x000e620000002100 */
[----:B------:R-:W-:Y:S01]  /*00f0*/  IMAD.MOV.U32 R81, RZ, RZ, -0x800000 ;  /* 0xff800000ff517424 */ /* 0x000fe200078e00ff */
[----:B------:R-:W-:Y:S01]  /*0100*/  MOV R78, 0xff800000 ;  /* 0xff800000004e7802 */ /* 0x000fe20000000f00 */
[----:B------:R-:W-:Y:S01]  /*0110*/  IMAD.MOV.U32 R45, RZ, RZ, RZ ;  /* 0x000000ffff2d7224 */ /* 0x000fe200078e00ff */
[----:B------:R-:W-:Y:S01]  /*0120*/  MOV R70, 0x7f800000 ;  /* 0x7f80000000467802 */ /* 0x000fe20000000f00 */
[----:B------:R-:W-:Y:S01]  /*0130*/  IMAD.MOV.U32 R79, RZ, RZ, 0x7f800000 ;  /* 0x7f800000ff4f7424 */ /* 0x000fe200078e00ff */
        /* <DEDUP_REMOVED lines=13> */
[----:B------:R-:W-:Y:S01]  /*0210*/  IMAD.MOV.U32 R80, RZ, RZ, -0x800000 ;  /* 0xff800000ff507424 */ /* 0x000fe200078e00ff */
[----:B------:R-:W-:Y:S01]  /*0220*/  MOV R67, 0x7f800000 ;  /* 0x7f80000000437802 */ /* 0x000fe20000000f00 */
[----:B------:R-:W-:Y:S01]  /*0230*/  IMAD.MOV.U32 R82, RZ, RZ, -0x800000 ;  /* 0xff800000ff527424 */ /* 0x000fe200078e00ff */
[----:B------:R-:W-:Y:S01]  /*0240*/  MOV R68, 0x7f800000 ;  /* 0x7f80000000447802 */ /* 0x000fe20000000f00 */
[----:B------:R-:W-:Y:S01]  /*0250*/  IMAD.MOV.U32 R84, RZ, RZ, -0x800000 ;  /* 0xff800000ff547424 */ /* 0x000fe200078e00ff */
[----:B------:R-:W-:Y:S01]  /*0260*/  SHF.R.S32.HI R43, RZ, 0x1f, R48 ;  /* 0x0000001fff2b7819 */ /* 0x000fe20000011430 */
[----:B-1----:R-:W-:Y:S01]  /*0270*/  IMAD.SHL.U32 R36, R46, 0x10, RZ ;  /* 0x000000102e247824 */ /* 0x002fe200078e00ff */
[----:B------:R-:W-:Y:S01]  /*0280*/  UPLOP3.LUT UP0, UPT, UPT, UPT, UPT, 0x80, 0x0 ;  /* 0x000000000000789c */ /* 0x000fe20003f0f070 */
[----:B------:R-:W-:-:S02]  /*0290*/  IMAD.MOV.U32 R85, RZ, RZ, -0x800000 ;  /* 0xff800000ff557424 */ /* 0x000fc400078e00ff */
[----:B------:R-:W-:Y:S01]  /*02a0*/  IMAD.MOV.U32 R56, RZ, RZ, -0x800000 ;  /* 0xff800000ff387424 */ /* 0x000fe200078e00ff */
[----:B------:R-:W-:Y:S01]  /*02b0*/  LOP3.LUT R36, R36, 0x1ff0, RZ, 0xc0, !PT ;  /* 0x00001ff024247812 */ /* 0x000fe200078ec0ff */
[----:B------:R-:W-:Y:S02]  /*02c0*/  IMAD.MOV.U32 R57, RZ, RZ, -0x800000 ;  /* 0xff800000ff397424 */ /* 0x000fe400078e00ff */
[----:B------:R-:W-:Y:S01]  /*02d0*/  IMAD.MOV.U32 R59, RZ, RZ, -0x800000 ;  /* 0xff800000ff3b7424 */ /* 0x000fe200078e00ff */
[C---:B------:R-:W-:Y:S01]  /*02e0*/  LOP3.LUT R40, R36.reuse, 0x8, RZ, 0xfc, !PT ;  /* 0x0000000824287812 */ /* 0x040fe200078efcff */
[----:B0-----:R-:W-:Y:S02]  /*02f0*/  IMAD.IADD R2, R36, 0x1, R37 ;  /* 0x0000000124027824 */ /* 0x001fe400078e0225 */
[----:B------:R-:W-:Y:S02]  /*0300*/  IMAD.MOV.U32 R60, RZ, RZ, -0x800000 ;  /* 0xff800000ff3c7424 */ /* 0x000fe400078e00ff */
[----:B------:R-:W-:-:S02]  /*0310*/  IMAD.MOV.U32 R62, RZ, RZ, -0x800000 ;  /* 0xff800000ff3e7424 */ /* 0x000fc400078e00ff */
[----:B------:R-:W-:Y:S02]  /*0320*/  IMAD.MOV.U32 R63, RZ, RZ, 0x7f800000 ;  /* 0x7f800000ff3f7424 */ /* 0x000fe400078e00ff */
[----:B------:R-:W-:Y:S02]  /*0330*/  IMAD.MOV.U32 R65, RZ, RZ, 0x7f800000 ;  /* 0x7f800000ff417424 */ /* 0x000fe400078e00ff */
[----:B------:R-:W-:Y:S01]  /*0340*/  IMAD.MOV.U32 R66, RZ, RZ, 0x7f800000 ;  /* 0x7f800000ff427424 */ /* 0x000fe200078e00ff */
[----:B--2---:R-:W-:-:S04]  /*0350*/  SHF.L.U32 R7, R0, 0x10, RZ ;  /* 0x0000001000077819 */ /* 0x004fc800000006ff */
[----:B------:R-:W-:Y:S01]  /*0360*/  FSETP.GE.AND P0, PT, R7, RZ, PT ;  /* 0x000000ff0700720b */ /* 0x000fe20003f06000 */
[----:B---3--:R-:W-:-:S03]  /*0370*/  IMAD.U32 R7, R6, 0x10000, RZ ;  /* 0x0001000006077824 */ /* 0x008fc600078e00ff */
[----:B------:R-:W-:Y:S02]  /*0380*/  SEL R0, R0, RZ, !P0 ;  /* 0x000000ff00007207 */ /* 0x000fe40004000000 */
[----:B------:R-:W-:-:S03]  /*0390*/  FSETP.GTU.AND P0, PT, R7, RZ, PT ;  /* 0x000000ff0700720b */ /* 0x000fc60003f0c000 */
[----:B------:R-:W-:Y:S01]  /*03a0*/  IMAD.U32 R0, R0, 0x10000, RZ ;  /* 0x0001000000007824 */ /* 0x000fe200078e00ff */
[----:B------:R-:W-:-:S03]  /*03b0*/  SEL R6, R6, RZ, P0 ;  /* 0x000000ff06067207 */ /* 0x000fc60000000000 */
[----:B------:R-:W-:Y:S01]  /*03c0*/  FADD R0, RZ, -R0 ;  /* 0x80000000ff007221 */ /* 0x000fe20000000000 */
[----:B------:R-:W-:-:S04]  /*03d0*/  SHF.L.U32 R3, R6, 0x10, RZ ;  /* 0x0000001006037819 */ /* 0x000fc800000006ff */
[C---:B------:R-:W-:Y:S02]  /*03e0*/  FSETP.NAN.AND P1, PT, R0.reuse, R0, PT ;  /* 0x000000000000720b */ /* 0x040fe40003f28000 */
[----:B------:R-:W-:-:S11]  /*03f0*/  FSETP.GT.AND P0, PT, R0, R3, PT ;  /* 0x000000030000720b */ /* 0x000fd60003f04000 */
[----:B------:R-:W-:Y:S02]  /*0400*/  @!P1 FSEL R0, R0, R3, P0 ;  /* 0x0000000300009208 */ /* 0x000fe40000000000 */
[C---:B------:R-:W-:Y:S02]  /*0410*/  IADD3 R3, R2.reuse, 0x4, RZ ;  /* 0x0000000402037810 */ /* 0x040fe40007ffe0ff */
[----:B------:R-:W-:Y:S01]  /*0420*/  IADD3 R2, R2, 0xc, RZ ;  /* 0x0000000c02027810 */ /* 0x000fe20007ffe0ff */
[----:B------:R-:W-:Y:S01]  /*0430*/  FMUL R44, R0, 0.0078740157186985015869 ;  /* 0x3c010204002c7820 */ /* 0x000fe20000400000 */
[----:B------:R-:W-:-:S04]  /*0440*/  IMAD.SHL.U32 R0, R46, 0x4, RZ ;  /* 0x000000042e007824 */ /* 0x000fc800078e00ff */
[C---:B------:R-:W-:Y:S02]  /*0450*/  FSETP.GT.AND P0, PT, R44.reuse, 9.9999997473787516356e-06, PT ;  /* 0x3727c5ac2c00780b */ /* 0x040fe40003f04000 */
[----:B------:R-:W-:Y:S02]  /*0460*/  LOP3.LUT R42, R37, 0x7fc, R0, 0xf8, !PT ;  /* 0x000007fc252a7812 */ /* 0x000fe400078ef800 */
[----:B------:R-:W-:Y:S02]  /*0470*/  FSETP.NAN.AND P1, PT, R44, R44, PT ;  /* 0x0000002c2c00720b */ /* 0x000fe40003f28000 */
[----:B------:R-:W-:Y:S02]  /*0480*/  LOP3.LUT R41, R0, 0x7fc, RZ, 0xc0, !PT ;  /* 0x000007fc00297812 */ /* 0x000fe400078ec0ff */
[----:B------:R-:W-:-:S05]  /*0490*/  LOP3.LUT R39, R42, 0x800, RZ, 0xfc, !PT ;  /* 0x000008002a277812 */ /* 0x000fca00078efcff */
[----:B------:R-:W-:Y:S02]  /*04a0*/  @!P0 FSEL R44, R44, 9.9999997473787516356e-06, P1 ;  /* 0x3727c5ac2c2c8808 */ /* 0x000fe40000800000 */
.L_x_46:
[----:B------:R-:W-:Y:S01]  /*04b0*/  LOP3.LUT R0, R49, R36, RZ, 0xfc, !PT ;  /* 0x0000002431007212 */ /* 0x000fe200078efcff */
[----:B------:R-:W-:Y:S01]  /*04c0*/  IMAD.MOV.U32 R38, RZ, RZ, 0x4 ;  /* 0x00000004ff267424 */ /* 0x000fe200078e00ff */
[----:B0-----:R-:W-:Y:S01]  /*04d0*/  CS2R R4, SRZ ;  /* 0x0000000000047805 */ /* 0x001fe2000001ff00 */
[----:B------:R-:W-:Y:S01]  /*04e0*/  CS2R R6, SRZ ;  /* 0x0000000000067805 */ /* 0x000fe2000001ff00 */
[C---:B------:R-:W-:Y:S01]  /*04f0*/  ISETP.LT.U32.AND P0, PT, R0.reuse, 0x3000, PT ;  /* 0x000030000000780c */ /* 0x040fe20003f01070 */
[----:B------:R-:W-:Y:S01]  /*0500*/  IMAD.IADD R17, R37, 0x1, R0 ;  /* 0x0000000125117824 */ /* 0x000fe200078e0200 */
[C---:B------:R-:W-:Y:S01]  /*0510*/  ISETP.GE.U32.AND P1, PT, R0.reuse, 0x3000, PT ;  /* 0x000030000000780c */ /* 0x040fe20003f26070 */
[----:B------:R-:W-:Y:S01]  /*0520*/  CS2R R28, SRZ ;  /* 0x00000000001c7805 */ /* 0x000fe2000001ff00 */
[----:B------:R-:W-:Y:S01]  /*0530*/  ISETP.LT.U32.AND.EX P0, PT, R45, RZ, !P3, P0 ;  /* 0x000000ff2d00720c */ /* 0x000fe20005f01100 */
[----:B------:R-:W-:Y:S01]  /*0540*/  IMAD.WIDE R16, R17, R38, c[0x0][0x160] ;  /* 0x0000580011107625 */ /* 0x000fe200078e0226 */
[----:B------:R-:W-:Y:S01]  /*0550*/  SHF.L.U32 R14, R0, 0x1, RZ ;  /* 0x00000001000e7819 */ /* 0x000fe200000006ff */
[----:B------:R-:W-:Y:S01]  /*0560*/  CS2R R30, SRZ ;  /* 0x00000000001e7805 */ /* 0x000fe2000001ff00 */
[----:B------:R-:W-:Y:S01]  /*0570*/  ISETP.GE.U32.AND.EX P1, PT, R45, RZ, PT, P1 ;  /* 0x000000ff2d00720c */ /* 0x000fe20003f26110 */
[----:B------:R-:W-:Y:S01]  /*0580*/  CS2R R8, SRZ ;  /* 0x0000000000087805 */ /* 0x000fe2000001ff00 */
[----:B------:R-:W-:Y:S01]  /*0590*/  IADD3 R12, P2, R14, c[0x0][0x178], RZ ;  /* 0x00005e000e0c7a10 */ /* 0x000fe20007f5e0ff */
[----:B------:R-:W-:Y:S01]  /*05a0*/  CS2R R10, SRZ ;  /* 0x00000000000a7805 */ /* 0x000fe2000001ff00 */
[----:B------:R-:W-:-:S02]  /*05b0*/  SHF.L.U64.HI R0, R0, 0x1, R45 ;  /* 0x0000000100007819 */ /* 0x000fc4000001022d */
[----:B------:R-:W-:Y:S02]  /*05c0*/  IADD3 R14, P4, R14, c[0x0][0x180], RZ ;  /* 0x000060000e0e7a10 */ /* 0x000fe40007f9e0ff */
[C---:B------:R-:W-:Y:S01]  /*05d0*/  IADD3.X R13, R0.reuse, c[0x0][0x17c], RZ, P2, !PT ;  /* 0x00005f00000d7a10 */ /* 0x040fe200017fe4ff */
[----:B------:R0:W2:Y:S01]  /*05e0*/  @P0 LDG.E.EF.128 R4, [R16.64] ;  /* 0x0000000610040981 */ /* 0x0000a2000c0e1d00 */
[----:B------:R-:W-:-:S03]  /*05f0*/  IADD3.X R15, R0, c[0x0][0x184], RZ, P4, !PT ;  /* 0x00006100000f7a10 */ /* 0x000fc600027fe4ff */
[----:B------:R1:W3:Y:S04]  /*0600*/  @!P1 LDG.E.EL.128 R28, [R12.64] ;  /* 0x000000060c1c9981 */ /* 0x0002e8000c2e1d00 */
[----:B------:R4:W3:Y:S01]  /*0610*/  @!P1 LDG.E.EL.128 R8, [R14.64] ;  /* 0x000000060e089981 */ /* 0x0008e2000c2e1d00 */
[----:B------:R-:W-:Y:S01]  /*0620*/  IMAD.IADD R19, R3, 0x1, R49 ;  /* 0x0000000103137824 */ /* 0x000fe200078e0231 */
[----:B------:R-:W-:Y:S01]  /*0630*/  CS2R R32, SRZ ;  /* 0x0000000000207805 */ /* 0x000fe2000001ff00 */
[----:B------:R-:W-:Y:S02]  /*0640*/  CS2R R34, SRZ ;  /* 0x0000000000227805 */ /* 0x000fe4000001ff00 */
[----:B------:R-:W-:-:S05]  /*0650*/  IMAD.WIDE R18, R19, R38, c[0x0][0x160] ;  /* 0x0000580013127625 */ /* 0x000fca00078e0226 */
[----:B------:R1:W3:Y:S01]  /*0660*/  @P0 LDG.E.EF.128 R32, [R18.64] ;  /* 0x0000000612200981 */ /* 0x0002e2000c0e1d00 */
[----:B------:R-:W-:-:S04]  /*0670*/  LOP3.LUT R0, R49, 0x8, R36, 0xfe, !PT ;  /* 0x0000000831007812 */ /* 0x000fc800078efe24 */
[----:B0-----:R-:W-:Y:S02]  /*0680*/  IADD3 R17, R37, R0, RZ ;  /* 0x0000000025117210 */ /* 0x001fe40007ffe0ff */
[----:B------:R-:W-:Y:S01]  /*0690*/  IADD3 R0, P2, R36, R49, RZ ;  /* 0x0000003124007210 */ /* 0x000fe20007f5e0ff */
[----:B------:R-:W-:Y:S01]  /*06a0*/  CS2R R24, SRZ ;  /* 0x0000000000187805 */ /* 0x000fe2000001ff00 */
[----:B------:R-:W-:Y:S01]  /*06b0*/  CS2R R26, SRZ ;  /* 0x00000000001a7805 */ /* 0x000fe2000001ff00 */
[----:B------:R-:W-:-:S04]  /*06c0*/  IMAD.WIDE R16, R17, R38, c[0x0][0x160] ;  /* 0x0000580011107625 */ /* 0x000fc800078e0226 */
[----:B-1----:R-:W-:Y:S01]  /*06d0*/  IMAD.X R19, RZ, RZ, R45, P2 ;  /* 0x000000ffff137224 */ /* 0x002fe200010e062d */
[----:B------:R0:W5:Y:S01]  /*06e0*/  @P0 LDG.E.EF.128 R24, [R16.64] ;  /* 0x0000000610180981 */ /* 0x000162000c0e1d00 */
[----:B------:R-:W-:-:S03]  /*06f0*/  IMAD.IADD R55, R2, 0x1, R49 ;  /* 0x0000000102377824 */ /* 0x000fc600078e0231 */
[C---:B------:R-:W-:Y:S01]  /*0700*/  SHF.L.U64.HI R23, R0.reuse, 0x1, R19 ;  /* 0x0000000100177819 */ /* 0x040fe20000010213 */
[----:B------:R-:W-:Y:S01]  /*0710*/  IMAD.WIDE R54, R55, R38, c[0x0][0x160] ;  /* 0x0000580037367625 */ /* 0x000fe200078e0226 */
[----:B------:R-:W-:Y:S01]  /*0720*/  CS2R R18, SRZ ;  /* 0x0000000000127805 */ /* 0x000fe2000001ff00 */
[----:B0-----:R-:W-:Y:S01]  /*0730*/  CS2R R16, SRZ ;  /* 0x0000000000107805 */ /* 0x001fe2000001ff00 */
[----:B------:R-:W-:-:S05]  /*0740*/  SHF.L.U32 R0, R0, 0x1, RZ ;  /* 0x0000000100007819 */ /* 0x000fca00000006ff */
[----:B------:R0:W5:Y:S01]  /*0750*/  @P0 LDG.E.EF.128 R16, [R54.64] ;  /* 0x0000000636100981 */ /* 0x000162000c0e1d00 */
[----:B------:R-:W-:-:S04]  /*0760*/  IADD3 R50, P2, R0, c[0x0][0x178], RZ ;  /* 0x00005e0000327a10 */ /* 0x000fc80007f5e0ff */
[----:B------:R-:W-:Y:S01]  /*0770*/  IADD3.X R51, R23, c[0x0][0x17c], RZ, P2, !PT ;  /* 0x00005f0017337a10 */ /* 0x000fe200017fe4ff */
[----:B------:R-:W-:Y:S01]  /*0780*/  CS2R R12, SRZ ;  /* 0x00000000000c7805 */ /* 0x000fe2000001ff00 */
[----:B----4-:R-:W-:-:S06]  /*0790*/  CS2R R14, SRZ ;  /* 0x00000000000e7805 */ /* 0x010fcc000001ff00 */
[----:B------:R1:W5:Y:S01]  /*07a0*/  @!P1 LDG.E.EL.128 R12, [R50.64+0x10] ;  /* 0x00001006320c9981 */ /* 0x000362000c2e1d00 */
[----:B------:R-:W-:Y:S01]  /*07b0*/  IADD3 R52, P4, R0, c[0x0][0x180], RZ ;  /* 0x0000600000347a10 */ /* 0x000fe20007f9e0ff */
[----:B------:R-:W-:-:S03]  /*07c0*/  CS2R R20, SRZ ;  /* 0x0000000000147805 */ /* 0x000fc6000001ff00 */
[----:B------:R-:W-:Y:S02]  /*07d0*/  IADD3.X R53, R23, c[0x0][0x184], RZ, P4, !PT ;  /* 0x0000610017357a10 */ /* 0x000fe400027fe4ff */
[----:B------:R-:W-:-:S06]  /*07e0*/  CS2R R22, SRZ ;  /* 0x0000000000167805 */ /* 0x000fcc000001ff00 */
[----:B------:R4:W5:Y:S01]  /*07f0*/  @!P1 LDG.E.EL.128 R20, [R52.64+0x10] ;  /* 0x0000100634149981 */ /* 0x000962000c2e1d00 */
[----:B------:R-:W-:Y:S01]  /*0800*/  BSSY B0, `(.L_x_0) ;  /* 0x0000067000007945 */ /* 0x000fe20003800000 */
[----:B------:R-:W-:Y:S02]  /*0810*/  PLOP3.LUT P4, PT, PT, PT, UP0, 0x80, 0x0 ;  /* 0x000000000000781c */ /* 0x000fe40003f8f008 */
[----:B--2---:R-:W-:Y:S01]  /*0820*/  I2FP.F32.S32 R89, R4 ;  /* 0x0000000400597245 */ /* 0x004fe20000201400 */
[----:B---3--:R-:W-:-:S04]  /*0830*/  IMAD.U32 R4, R28, 0x10000, RZ ;  /* 0x000100001c047824 */ /* 0x008fc800078e00ff */
[----:B------:R-:W-:Y:S01]  /*0840*/  FMUL R89, R44, R89 ;  /* 0x000000592c597220 */ /* 0x000fe20000400000 */
[----:B------:R-:W-:-:S04]  /*0850*/  IMAD.U32 R47, R8, 0x10000, RZ ;  /* 0x00010000082f7824 */ /* 0x000fc800078e00ff */
[----:B------:R-:W-:-:S04]  /*0860*/  FFMA R4, R4, R89, R47 ;  /* 0x0000005904047223 */ /* 0x000fc8000000002f */
[----:B------:R-:W-:-:S04]  /*0870*/  FMUL R47, R4, R4 ;  /* 0x00000004042f7220 */ /* 0x000fc80000400000 */
[----:B------:R-:W-:-:S04]  /*0880*/  FMUL R47, R4, R47 ;  /* 0x0000002f042f7220 */ /* 0x000fc80000400000 */
[----:B------:R-:W-:-:S04]  /*0890*/  FFMA R47, R47, 0.044714998453855514526, R4 ;  /* 0x3d3727132f2f7823 */ /* 0x000fc80000000004 */
[----:B0-----:R-:W-:-:S04]  /*08a0*/  FMUL R55, R47, 0.79788458347320556641 ;  /* 0x3f4c422a2f377820 */ /* 0x001fc80000400000 */
[----:B------:R-:W-:-:S05]  /*08b0*/  FADD.FTZ R54, |R55|, -RZ ;  /* 0x800000ff37367221 */ /* 0x000fca0000010200 */
[----:B------:R-:W-:-:S13]  /*08c0*/  FSETP.GE.AND P2, PT, R54, 0.60000002384185791016, PT ;  /* 0x3f19999a3600780b */ /* 0x000fda0003f46000 */
[----:B-1----:R-:W-:-:S06]  /*08d0*/  @P2 FMUL R50, R54, 2.8853900432586669922 ;  /* 0x4038aa3b36322820 */ /* 0x002fcc0000400000 */
[----:B------:R-:W0:Y:S01]  /*08e0*/  @P2 MUFU.EX2 R50, R50 ;  /* 0x0000003200322308 */ /* 0x000e220000000800 */
[----:B------:R-:W-:Y:S01]  /*08f0*/  @!P2 MOV R0, 0x3c80f082 ;  /* 0x3c80f0820000a802 */ /* 0x000fe20000000f00 */
[----:B------:R-:W-:Y:S01]  /*0900*/  @!P2 FMUL R47, R55, R55 ;  /* 0x00000037372fa220 */ /* 0x000fe20000400000 */
[----:B0-----:R-:W-:-:S06]  /*0910*/  @P2 FADD R51, R50, 1 ;  /* 0x3f80000032332421 */ /* 0x001fcc0000000000 */
[----:B------:R-:W0:Y:S01]  /*0920*/  @P2 MUFU.RCP R51, R51 ;  /* 0x0000003300332308 */ /* 0x000e220000001000 */
[----:B------:R-:W-:Y:S01]  /*0930*/  @!P2 FFMA.FTZ R0, R47, R0, -0.052303962409496307373 ;  /* 0xbd563cae2f00a423 */ /* 0x000fe20000010000 */
[----:B----4-:R-:W-:-:S03]  /*0940*/  @P2 IMAD.MOV.U32 R52, RZ, RZ, 0x3f800000 ;  /* 0x3f800000ff342424 */ /* 0x010fc600078e00ff */
[----:B------:R-:W-:Y:S01]  /*0950*/  @!P2 FFMA.FTZ R0, R47, R0, 0.1331529766321182251 ;  /* 0x3e0859412f00a423 */ /* 0x000fe20000010000 */
[----:B------:R-:W-:-:S03]  /*0960*/  @P2 FSETP.GE.AND P1, PT, R54, 9.010913848876953125, PT ;  /* 0x41102cb43600280b */ /* 0x000fc60003f26000 */
[----:B------:R-:W-:Y:S01]  /*0970*/  @!P2 FFMA.FTZ R0, R47, R0, -0.33332768082618713379 ;  /* 0xbeaaa9ed2f00a423 */ /* 0x000fe20000010000 */
[----:B------:R-:W-:Y:S01]  /*0980*/  I2FP.F32.S32 R5, R5 ;  /* 0x0000000500057245 */ /* 0x000fe20000201400 */
[----:B0-----:R-:W-:Y:S02]  /*0990*/  @P2 FFMA.FTZ R52, R51, -2, R52 ;  /* 0xc000000033342823 */ /* 0x001fe40000010034 */
[----:B------:R-:W-:Y:S01]  /*09a0*/  @!P2 FFMA.FTZ R0, R47, R0, RZ ;  /* 0x000000002f00a223 */ /* 0x000fe200000100ff */
[----:B------:R-:W-:Y:S02]  /*09b0*/  PRMT R28, R28, 0x7632, R28 ;  /* 0x000076321c1c7816 */ /* 0x000fe4000000001c */
[----:B------:R-:W-:Y:S02]  /*09c0*/  @P2 FSEL R52, R52, 1, !P1 ;  /* 0x3f80000034342808 */ /* 0x000fe40004800000 */
[----:B------:R-:W-:Y:S02]  /*09d0*/  PRMT R8, R8, 0x7632, R8 ;  /* 0x0000763208087816 */ /* 0x000fe40000000008 */
[--C-:B------:R-:W-:Y:S01]  /*09e0*/  @P2 LOP3.LUT R47, R52, 0x80000000, R55.reuse, 0xf8, !PT ;  /* 0x80000000342f2812 */ /* 0x100fe200078ef837 */
[----:B------:R-:W-:Y:S01]  /*09f0*/  @!P2 FFMA.FTZ R47, R55, R0, R55 ;  /* 0x00000000372fa223 */ /* 0x000fe20000010037 */
[----:B------:R-:W-:Y:S01]  /*0a00*/  FMUL R0, R44, R5 ;  /* 0x000000052c007220 */ /* 0x000fe20000400000 */
[----:B------:R-:W-:Y:S01]  /*0a10*/  SHF.L.U32 R5, R28, 0x10, RZ ;  /* 0x000000101c057819 */ /* 0x000fe200000006ff */
[----:B------:R-:W-:Y:S01]  /*0a20*/  IMAD.U32 R8, R8, 0x10000, RZ ;  /* 0x0001000008087824 */ /* 0x000fe200078e00ff */
[----:B------:R-:W-:-:S03]  /*0a30*/  I2FP.F32.S32 R53, R6 ;  /* 0x0000000600357245 */ /* 0x000fc60000201400 */
[----:B------:R-:W-:Y:S01]  /*0a40*/  FFMA R5, R5, R0, R8 ;  /* 0x0000000005057223 */ /* 0x000fe20000000008 */
[----:B------:R-:W-:-:S03]  /*0a50*/  SHF.L.U32 R51, R9, 0x10, RZ ;  /* 0x0000001009337819 */ /* 0x000fc600000006ff */
[----:B------:R-:W-:Y:S01]  /*0a60*/  FMUL R0, R5, R5 ;  /* 0x0000000505007220 */ /* 0x000fe20000400000 */
[----:B------:R-:W-:Y:S01]  /*0a70*/  IMAD.U32 R6, R29, 0x10000, RZ ;  /* 0x000100001d067824 */ /* 0x000fe200078e00ff */
[----:B------:R-:W-:Y:S01]  /*0a80*/  FMUL R53, R44, R53 ;  /* 0x000000352c357220 */ /* 0x000fe20000400000 */
[----:B------:R-:W-:Y:S01]  /*0a90*/  I2FP.F32.S32 R55, R32 ;  /* 0x0000002000377245 */ /* 0x000fe20000201400 */
[----:B------:R-:W-:Y:S02]  /*0aa0*/  FMUL R0, R5, R0 ;  /* 0x0000000005007220 */ /* 0x000fe40000400000 */
[----:B------:R-:W-:Y:S01]  /*0ab0*/  FFMA R6, R6, R53, R51 ;  /* 0x0000003506067223 */ /* 0x000fe20000000033 */
[----:B------:R-:W-:Y:S01]  /*0ac0*/  I2FP.F32.S32 R53, R33 ;  /* 0x0000002100357245 */ /* 0x000fe20000201400 */
[----:B------:R-:W-:Y:S01]  /*0ad0*/  FFMA R0, R0, 0.044714998453855514526, R5 ;  /* 0x3d37271300007823 */ /* 0x000fe20000000005 */
[----:B------:R-:W-:Y:S01]  /*0ae0*/  PRMT R33, R30, 0x7632, R33 ;  /* 0x000076321e217816 */ /* 0x000fe20000000021 */
[----:B------:R-:W-:Y:S01]  /*0af0*/  FMUL R55, R44, R55 ;  /* 0x000000372c377220 */ /* 0x000fe20000400000 */
[----:B------:R-:W-:-:S02]  /*0b00*/  IMAD.U32 R30, R30, 0x10000, RZ ;  /* 0x000100001e1e7824 */ /* 0x000fc400078e00ff */
[----:B------:R-:W-:Y:S02]  /*0b10*/  IMAD.U32 R51, R10, 0x10000, RZ ;  /* 0x000100000a337824 */ /* 0x000fe400078e00ff */
[----:B------:R-:W-:Y:S01]  /*0b20*/  IMAD.MOV.U32 R52, RZ, RZ, R83 ;  /* 0x000000ffff347224 */ /* 0x000fe200078e0053 */
[----:B------:R-:W-:Y:S01]  /*0b30*/  FMUL R83, R0, 0.79788458347320556641 ;  /* 0x3f4c422a00537820 */ /* 0x000fe20000400000 */
[----:B------:R-:W-:Y:S01]  /*0b40*/  FFMA R8, R30, R55, R51 ;  /* 0x000000371e087223 */ /* 0x000fe20000000033 */
[----:B------:R-:W-:Y:S02]  /*0b50*/  IMAD.MOV.U32 R30, RZ, RZ, R78 ;  /* 0x000000ffff1e7224 */ /* 0x000fe400078e004e */
[----:B------:R-:W-:Y:S01]  /*0b60*/  FADD.FTZ R78, |R83|, -RZ ;  /* 0x800000ff534e7221 */ /* 0x000fe20000010200 */
[----:B------:R-:W-:Y:S02]  /*0b70*/  I2FP.F32.S32 R7, R7 ;  /* 0x0000000700077245 */ /* 0x000fe40000201400 */
[----:B------:R-:W-:-:S02]  /*0b80*/  PRMT R29, R29, 0x7632, R29 ;  /* 0x000076321d1d7816 */ /* 0x000fc4000000001d */
[----:B------:R-:W-:Y:S02]  /*0b90*/  PRMT R9, R9, 0x7632, R9 ;  /* 0x0000763209097816 */ /* 0x000fe40000000009 */
[----:B------:R-:W-:Y:S01]  /*0ba0*/  FSETP.GE.AND P1, PT, R78, 0.60000002384185791016, PT ;  /* 0x3f19999a4e00780b */ /* 0x000fe20003f26000 */
[----:B------:R-:W-:Y:S01]  /*0bb0*/  FMUL R32, R44, R7 ;  /* 0x000000072c207220 */ /* 0x000fe20000400000 */
[----:B------:R-:W-:Y:S01]  /*0bc0*/  PRMT R50, R10, 0x7632, R50 ;  /* 0x000076320a327816 */ /* 0x000fe20000000032 */
[----:B------:R-:W-:Y:S01]  /*0bd0*/  IMAD.U32 R7, R29, 0x10000, RZ ;  /* 0x000100001d077824 */ /* 0x000fe200078e00ff */
[----:B------:R-:W-:Y:S01]  /*0be0*/  SHF.L.U32 R10, R9, 0x10, RZ ;  /* 0x00000010090a7819 */ /* 0x000fe200000006ff */
[----:B------:R-:W-:Y:S01]  /*0bf0*/  IMAD.MOV.U32 R29, RZ, RZ, R79 ;  /* 0x000000ffff1d7224 */ /* 0x000fe200078e004f */
[----:B------:R-:W-:Y:S01]  /*0c00*/  FMUL R79, R6, R6 ;  /* 0x00000006064f7220 */ /* 0x000fe20000400000 */
[----:B------:R-:W-:Y:S02]  /*0c10*/  IMAD.U32 R9, R33, 0x10000, RZ ;  /* 0x0001000021097824 */ /* 0x000fe400078e00ff */
[----:B------:R-:W-:Y:S01]  /*0c20*/  FFMA R7, R7, R32, R10 ;  /* 0x0000002007077223 */ /* 0x000fe2000000000a */
[----:B------:R-:W-:Y:S01]  /*0c30*/  IMAD.U32 R50, R50, 0x10000, RZ ;  /* 0x0001000032327824 */ /* 0x000fe200078e00ff */
[----:B------:R-:W-:Y:S01]  /*0c40*/  FMUL R53, R44, R53 ;  /* 0x000000352c357220 */ /* 0x000fe20000400000 */
[----:B------:R-:W-:Y:S01]  /*0c50*/  MOV R32, R77 ;  /* 0x0000004d00207202 */ /* 0x000fe20000000f00 */
[----:B------:R-:W-:Y:S01]  /*0c60*/  FMUL R79, R6, R79 ;  /* 0x0000004f064f7220 */ /* 0x000fe20000400000 */
[----:B------:R-:W-:Y:S01]  /*0c70*/  I2FP.F32.S32 R77, R34 ;  /* 0x00000022004d7245 */ /* 0x000fe20000201400 */
[----:B------:R-:W-:Y:S01]  /*0c80*/  FMUL R0, R7, R7 ;  /* 0x0000000707007220 */ /* 0x000fe20000400000 */
[----:B------:R-:W-:Y:S01]  /*0c90*/  FFMA R9, R9, R53, R50 ;  /* 0x0000003509097223 */ /* 0x000fe20000000032 */
[----:B------:R-:W-:Y:S01]  /*0ca0*/  MOV R28, R81 ;  /* 0x00000051001c7202 */ /* 0x000fe20000000f00 */
[----:B------:R-:W-:Y:S01]  /*0cb0*/  IMAD.MOV.U32 R50, RZ, RZ, R80 ;  /* 0x000000ffff327224 */ /* 0x000fe200078e0050 */
[----:B------:R-:W-:Y:S01]  /*0cc0*/  MOV R51, R82 ;  /* 0x0000005200337202 */ /* 0x000fe20000000f00 */
[----:B------:R-:W-:Y:S01]  /*0cd0*/  IMAD.MOV.U32 R33, RZ, RZ, R87 ;  /* 0x000000ffff217224 */ /* 0x000fe200078e0057 */
[----:B------:R-:W-:Y:S01]  /*0ce0*/  MOV R54, R85 ;  /* 0x0000005500367202 */ /* 0x000fe20000000f00 */
[----:B------:R-:W-:Y:S01]  /*0cf0*/  IMAD.MOV.U32 R53, RZ, RZ, R84 ;  /* 0x000000ffff357224 */ /* 0x000fe200078e0054 */
[----:B------:R-:W-:Y:S01]  /*0d00*/  FMUL R80, R44, R77 ;  /* 0x0000004d2c507220 */ /* 0x000fe20000400000 */
[----:B------:R-:W-:Y:S01]  /*0d10*/  IMAD.MOV.U32 R55, RZ, RZ, R86 ;  /* 0x000000ffff377224 */ /* 0x000fe200078e0056 */
[----:B------:R-:W-:Y:S01]  /*0d20*/  FMUL R81, R8, R8 ;  /* 0x0000000808517220 */ /* 0x000fe20000400000 */
[----:B------:R-:W-:Y:S01]  /*0d30*/  FFMA R79, R79, 0.044714998453855514526, R6 ;  /* 0x3d3727134f4f7823 */ /* 0x000fe20000000006 */
[----:B------:R-:W-:Y:S01]  /*0d40*/  FMUL R82, R7, R0 ;  /* 0x0000000007527220 */ /* 0x000fe20000400000 */
[----:B------:R-:W-:Y:S05]  /*0d50*/  @!P1 BRA `(.L_x_1) ;  /* 0x000000a000009947 */ /* 0x000fea0003800000 */
[C---:B------:R-:W-:Y:S01]  /*0d60*/  FMUL R0, R78.reuse, 2.8853900432586669922 ;  /* 0x4038aa3b4e007820 */ /* 0x040fe20000400000 */
[----:B------:R-:W-:Y:S01]  /*0d70*/  IMAD.MOV.U32 R77, RZ, RZ, 0x3f800000 ;  /* 0x3f800000ff4d7424 */ /* 0x000fe200078e00ff */
[----:B------:R-:W-:-:S04]  /*0d80*/  FSETP.GE.AND P1, PT, R78, 9.010913848876953125, PT ;  /* 0x41102cb44e00780b */ /* 0x000fc80003f26000 */
[----:B------:R-:W0:Y:S02]  /*0d90*/  MUFU.EX2 R0, R0 ;  /* 0x0000000000007308 */ /* 0x000e240000000800 */
[----:B0-----:R-:W-:-:S06]  /*0da0*/  FADD R10, R0, 1 ;  /* 0x3f800000000a7421 */ /* 0x001fcc0000000000 */
[----:B------:R-:W0:Y:S02]  /*0db0*/  MUFU.RCP R10, R10 ;  /* 0x0000000a000a7308 */ /* 0x000e240000001000 */
[----:B0-----:R-:W-:-:S05]  /*0dc0*/  FFMA.FTZ R34, R10, -2, R77 ;  /* 0xc00000000a227823 */ /* 0x001fca000001004d */
[----:B------:R-:W-:-:S04]  /*0dd0*/  FSEL R34, R34, 1, !P1 ;  /* 0x3f80000022227808 */ /* 0x000fc80004800000 */
[----:B------:R-:W-:Y:S01]  /*0de0*/  LOP3.LUT R34, R34, 0x80000000, R83, 0xf8, !PT ;  /* 0x8000000022227812 */ /* 0x000fe200078ef853 */
[----:B------:R-:W-:Y:S05]  /*0df0*/  BRA `(.L_x_2) ;  /* 0x0000007000007947 */ /* 0x000fea0003800000 */
.L_x_1:
[----:B------:R-:W-:Y:S01]  /*0e00*/  MOV R0, 0x3c80f082 ;  /* 0x3c80f08200007802 */ /* 0x000fe20000000f00 */
[----:B------:R-:W-:-:S04]  /*0e10*/  FMUL R77, R83, R83 ;  /* 0x00000053534d7220 */ /* 0x000fc80000400000 */
[----:B------:R-:W-:-:S04]  /*0e20*/  FFMA.FTZ R0, R77, R0, -0.052303962409496307373 ;  /* 0xbd563cae4d007423 */ /* 0x000fc80000010000 */
[----:B------:R-:W-:-:S04]  /*0e30*/  FFMA.FTZ R0, R77, R0, 0.1331529766321182251 ;  /* 0x3e0859414d007423 */ /* 0x000fc80000010000 */
[----:B------:R-:W-:-:S04]  /*0e40*/  FFMA.FTZ R0, R77, R0, -0.33332768082618713379 ;  /* 0xbeaaa9ed4d007423 */ /* 0x000fc80000010000 */
[----:B------:R-:W-:-:S04]  /*0e50*/  FFMA.FTZ R0, R77, R0, RZ ;  /* 0x000000004d007223 */ /* 0x000fc800000100ff */
[----:B------:R-:W-:Y:S02]  /*0e60*/  FFMA.FTZ R34, R83, R0, R83 ;  /* 0x0000000053227223 */ /* 0x000fe40000010053 */
.L_x_2:
[----:B------:R-:W-:Y:S05]  /*0e70*/  BSYNC B0 ;  /* 0x0000000000007941 */ /* 0x000fea0003800000 */
.L_x_0:
[----:B------:R-:W-:Y:S01]  /*0e80*/  FMUL R79, R79, 0.79788458347320556641 ;  /* 0x3f4c422a4f4f7820 */ /* 0x000fe20000400000 */
[----:B------:R-:W-:Y:S01]  /*0e90*/  SHF.L.U32 R77, R11, 0x10, RZ ;  /* 0x000000100b4d7819 */ /* 0x000fe200000006ff */
[----:B------:R-:W-:Y:S01]  /*0ea0*/  IMAD.U32 R10, R31, 0x10000, RZ ;  /* 0x000100001f0a7824 */ /* 0x000fe200078e00ff */
[----:B------:R-:W-:Y:S01]  /*0eb0*/  I2FP.F32.S32 R35, R35 ;  /* 0x0000002300237245 */ /* 0x000fe20000201400 */
[----:B------:R-:W-:Y:S01]  /*0ec0*/  FADD.FTZ R83, |R79|, -RZ ;  /* 0x800000ff4f537221 */ /* 0x000fe20000010200 */
[----:B------:R-:W-:Y:S01]  /*0ed0*/  PRMT R11, R31, 0x7632, R11 ;  /* 0x000076321f0b7816 */ /* 0x000fe2000000000b */
[----:B------:R-:W-:Y:S01]  /*0ee0*/  BSSY B0, `(.L_x_3) ;  /* 0x000001a000007945 */ /* 0x000fe20003800000 */
[----:B------:R-:W-:Y:S01]  /*0ef0*/  FFMA R10, R80, R10, R77 ;  /* 0x0000000a500a7223 */ /* 0x000fe2000000004d */
[----:B------:R-:W-:Y:S01]  /*0f00*/  FMUL R81, R8, R81 ;  /* 0x0000005108517220 */ /* 0x000fe20000400000 */
[----:B------:R-:W-:Y:S01]  /*0f10*/  FSETP.GE.AND P1, PT, R83, 0.60000002384185791016, PT ;  /* 0x3f19999a5300780b */ /* 0x000fe20003f26000 */
[----:B------:R-:W-:Y:S01]  /*0f20*/  FFMA R82, R82, 0.044714998453855514526, R7 ;  /* 0x3d37271352527823 */ /* 0x000fe20000000007 */
[----:B------:R-:W-:Y:S01]  /*0f30*/  PRMT R78, R11, 0x7632, R78 ;  /* 0x000076320b4e7816 */ /* 0x000fe2000000004e */
[----:B------:R-:W-:Y:S01]  /*0f40*/  FMUL R80, R9, R9 ;  /* 0x0000000909507220 */ /* 0x000fe20000400000 */
[----:B------:R-:W-:-:S09]  /*0f50*/  FMUL R77, R44, R35 ;  /* 0x000000232c4d7220 */ /* 0x000fd20000400000 */
        /* <DEDUP_REMOVED lines=11> */
.L_x_4:
[----:B------:R-:W-:Y:S01]  /*1010*/  MOV R0, 0x3c80f082 ;  /* 0x3c80f08200007802 */ /* 0x000fe20000000f00 */
[----:B------:R-:W-:-:S04]  /*1020*/  FMUL R31, R79, R79 ;  /* 0x0000004f4f1f7220 */ /* 0x000fc80000400000 */
[----:B------:R-:W-:-:S04]  /*1030*/  FFMA.FTZ R0, R31, R0, -0.052303962409496307373 ;  /* 0xbd563cae1f007423 */ /* 0x000fc80000010000 */
[----:B------:R-:W-:-:S04]  /*1040*/  FFMA.FTZ R0, R31, R0, 0.1331529766321182251 ;  /* 0x3e0859411f007423 */ /* 0x000fc80000010000 */
[----:B------:R-:W-:-:S04]  /*1050*/  FFMA.FTZ R0, R31, R0, -0.33332768082618713379 ;  /* 0xbeaaa9ed1f007423 */ /* 0x000fc80000010000 */
[----:B------:R-:W-:-:S04]  /*1060*/  FFMA.FTZ R0, R31, R0, RZ ;  /* 0x000000001f007223 */ /* 0x000fc800000100ff */
[----:B------:R-:W-:Y:S02]  /*1070*/  FFMA.FTZ R31, R79, R0, R79 ;  /* 0x000000004f1f7223 */ /* 0x000fe4000001004f */
.L_x_5:
[----:B------:R-:W-:Y:S05]  /*1080*/  BSYNC B0 ;  /* 0x0000000000007941 */ /* 0x000fea0003800000 */
.L_x_3:
[----:B------:R-:W-:Y:S01]  /*1090*/  FMUL R82, R82, 0.79788458347320556641 ;  /* 0x3f4c422a52527820 */ /* 0x000fe20000400000 */
[----:B------:R-:W-:Y:S01]  /*10a0*/  SHF.L.U32 R78, R78, 0x10, RZ ;  /* 0x000000104e4e7819 */ /* 0x000fe200000006ff */
[----:B------:R-:W-:Y:S01]  /*10b0*/  IMAD.U32 R11, R11, 0x10000, RZ ;  /* 0x000100000b0b7824 */ /* 0x000fe200078e00ff */
[----:B-----5:R-:W-:Y:S01]  /*10c0*/  I2FP.F32.S32 R35, R24 ;  /* 0x0000001800237245 */ /* 0x020fe20000201400 */
[----:B------:R-:W-:Y:S01]  /*10d0*/  FADD.FTZ R83, |R82|, -RZ ;  /* 0x800000ff52537221 */ /* 0x000fe20000010200 */
[----:B------:R-:W-:Y:S01]  /*10e0*/  BSSY B0, `(.L_x_6) ;  /* 0x0000019000007945 */ /* 0x000fe20003800000 */
[----:B------:R-:W-:Y:S01]  /*10f0*/  FFMA R11, R77, R11, R78 ;  /* 0x0000000b4d0b7223 */ /* 0x000fe2000000004e */
[----:B------:R-:W-:Y:S01]  /*1100*/  FMUL R80, R9, R80 ;  /* 0x0000005009507220 */ /* 0x000fe20000400000 */
[----:B------:R-:W-:Y:S01]  /*1110*/  FFMA R81, R81, 0.044714998453855514526, R8 ;  /* 0x3d37271351517823 */ /* 0x000fe20000000008 */
[----:B------:R-:W-:Y:S01]  /*1120*/  FSETP.GE.AND P1, PT, R83, 0.60000002384185791016, PT ;  /* 0x3f19999a5300780b */ /* 0x000fe20003f26000 */
[----:B------:R-:W-:Y:S01]  /*1130*/  FMUL R79, R10, R10 ;  /* 0x0000000a0a4f7220 */ /* 0x000fe20000400000 */
[----:B------:R-:W-:-:S11]  /*1140*/  FMUL R78, R44, R35 ;  /* 0x000000232c4e7220 */ /* 0x000fd60000400000 */
        /* <DEDUP_REMOVED lines=11> */
.L_x_7:
[----:B------:R-:W-:Y:S01]  /*1200*/  MOV R0, 0x3c80f082 ;  /* 0x3c80f08200007802 */ /* 0x000fe20000000f00 */
[----:B------:R-:W-:-:S04]  /*1210*/  FMUL R35, R82, R82 ;  /* 0x0000005252237220 */ /* 0x000fc80000400000 */
[----:B------:R-:W-:-:S04]  /*1220*/  FFMA.FTZ R0, R35, R0, -0.052303962409496307373 ;  /* 0xbd563cae23007423 */ /* 0x000fc80000010000 */
[----:B------:R-:W-:-:S04]  /*1230*/  FFMA.FTZ R0, R35, R0, 0.1331529766321182251 ;  /* 0x3e08594123007423 */ /* 0x000fc80000010000 */
[----:B------:R-:W-:-:S04]  /*1240*/  FFMA.FTZ R0, R35, R0, -0.33332768082618713379 ;  /* 0xbeaaa9ed23007423 */ /* 0x000fc80000010000 */
[----:B------:R-:W-:-:S04]  /*1250*/  FFMA.FTZ R0, R35, R0, RZ ;  /* 0x0000000023007223 */ /* 0x000fc800000100ff */
[----:B------:R-:W-:Y:S02]  /*1260*/  FFMA.FTZ R35, R82, R0, R82 ;  /* 0x0000000052237223 */ /* 0x000fe40000010052 */
.L_x_8:
[----:B------:R-:W-:Y:S05]  /*1270*/  BSYNC B0 ;  /* 0x0000000000007941 */ /* 0x000fea0003800000 */
.L_x_6:
[----:B------:R-:W-:Y:S01]  /*1280*/  FMUL R83, R81, 0.79788458347320556641 ;  /* 0x3f4c422a51537820 */ /* 0x000fe20000400000 */
[----:B------:R-:W-:Y:S01]  /*1290*/  SHF.L.U32 R77, R20, 0x10, RZ ;  /* 0x00000010144d7819 */ /* 0x000fe200000006ff */
[----:B------:R-:W-:Y:S01]  /*12a0*/  IMAD.U32 R24, R12, 0x10000, RZ ;  /* 0x000100000c187824 */ /* 0x000fe200078e00ff */
[----:B------:R-:W-:Y:S01]  /*12b0*/  I2FP.F32.S32 R25, R25 ;  /* 0x0000001900197245 */ /* 0x000fe20000201400 */
[----:B------:R-:W-:Y:S01]  /*12c0*/  FADD.FTZ R82, |R83|, -RZ ;  /* 0x800000ff53527221 */ /* 0x000fe20000010200 */
[----:B------:R-:W-:Y:S01]  /*12d0*/  BSSY B0, `(.L_x_9) ;  /* 0x000001b000007945 */ /* 0x000fe20003800000 */
[----:B------:R-:W-:Y:S01]  /*12e0*/  FFMA R24, R78, R24, R77 ;  /* 0x000000184e187223 */ /* 0x000fe2000000004d */
[----:B------:R-:W-:Y:S01]  /*12f0*/  FFMA R81, R80, 0.044714998453855514526, R9 ;  /* 0x3d37271350517823 */ /* 0x000fe20000000009 */
[----:B------:R-:W-:Y:S01]  /*1300*/  PRMT R12, R12, 0x7632, R12 ;  /* 0x000076320c0c7816 */ /* 0x000fe2000000000c */
[----:B------:R-:W-:Y:S01]  /*1310*/  FMUL R79, R10, R79 ;  /* 0x0000004f0a4f7220 */ /* 0x000fe20000400000 */
[----:B------:R-:W-:Y:S01]  /*1320*/  FSETP.GE.AND P1, PT, R82, 0.60000002384185791016, PT ;  /* 0x3f19999a5200780b */ /* 0x000fe20003f26000 */
[----:B------:R-:W-:Y:S01]  /*1330*/  FMUL R80, R11, R11 ;  /* 0x0000000b0b507220 */ /* 0x000fe20000400000 */
[----:B------:R-:W-:Y:S01]  /*1340*/  PRMT R77, R20, 0x7632, R77 ;  /* 0x00007632144d7816 */ /* 0x000fe2000000004d */
[----:B------:R-:W-:-:S10]  /*1350*/  FMUL R78, R44, R25 ;  /* 0x000000192c4e7220 */ /* 0x000fd40000400000 */
        /* <DEDUP_REMOVED lines=11> */
.L_x_10:
[----:B------:R-:W-:Y:S01]  /*1410*/  MOV R0, 0x3c80f082 ;  /* 0x3c80f08200007802 */ /* 0x000fe20000000f00 */
[----:B------:R-:W-:-:S04]  /*1420*/  FMUL R25, R83, R83 ;  /* 0x0000005353197220 */ /* 0x000fc80000400000 */
[----:B------:R-:W-:-:S04]  /*1430*/  FFMA.FTZ R0, R25, R0, -0.052303962409496307373 ;  /* 0xbd563cae19007423 */ /* 0x000fc80000010000 */
[----:B------:R-:W-:-:S04]  /*1440*/  FFMA.FTZ R0, R25, R0, 0.1331529766321182251 ;  /* 0x3e08594119007423 */ /* 0x000fc80000010000 */
[----:B------:R-:W-:-:S04]  /*1450*/  FFMA.FTZ R0, R25, R0, -0.33332768082618713379 ;  /* 0xbeaaa9ed19007423 */ /* 0x000fc80000010000 */
[----:B------:R-:W-:-:S04]  /*1460*/  FFMA.FTZ R0, R25, R0, RZ ;  /* 0x0000000019007223 */ /* 0x000fc800000100ff */
[----:B------:R-:W-:Y:S02]  /*1470*/  FFMA.FTZ R20, R83, R0, R83 ;  /* 0x0000000053147223 */ /* 0x000fe40000010053 */
.L_x_11:
[----:B------:R-:W-:Y:S05]  /*1480*/  BSYNC B0 ;  /* 0x0000000000007941 */ /* 0x000fea0003800000 */
.L_x_9:
[----:B------:R-:W-:Y:S01]  /*1490*/  FMUL R83, R81, 0.79788458347320556641 ;  /* 0x3f4c422a51537820 */ /* 0x000fe20000400000 */
[----:B------:R-:W-:Y:S01]  /*14a0*/  SHF.L.U32 R25, R77, 0x10, RZ ;  /* 0x000000104d197819 */ /* 0x000fe200000006ff */
[----:B------:R-:W-:Y:S01]  /*14b0*/  IMAD.U32 R12, R12, 0x10000, RZ ;  /* 0x000100000c0c7824 */ /* 0x000fe200078e00ff */
[----:B------:R-:W-:Y:S01]  /*14c0*/  I2FP.F32.S32 R77, R26 ;  /* 0x0000001a004d7245 */ /* 0x000fe20000201400 */
        /* <DEDUP_REMOVED lines=19> */
.L_x_13:
[----:B------:R-:W-:Y:S01]  /*1600*/  MOV R0, 0x3c80f082 ;  /* 0x3c80f08200007802 */ /* 0x000fe20000000f00 */
[----:B------:R-:W-:-:S04]  /*1610*/  FMUL R77, R83, R83 ;  /* 0x00000053534d7220 */ /* 0x000fc80000400000 */
[----:B------:R-:W-:-:S04]  /*1620*/  FFMA.FTZ R0, R77, R0, -0.052303962409496307373 ;  /* 0xbd563cae4d007423 */ /* 0x000fc80000010000 */
[----:B------:R-:W-:-:S04]  /*1630*/  FFMA.FTZ R0, R77, R0, 0.1331529766321182251 ;  /* 0x3e0859414d007423 */ /* 0x000fc80000010000 */
[----:B------:R-:W-:-:S04]  /*1640*/  FFMA.FTZ R0, R77, R0, -0.33332768082618713379 ;  /* 0xbeaaa9ed4d007423 */ /* 0x000fc80000010000 */
[----:B------:R-:W-:-:S04]  /*1650*/  FFMA.FTZ R0, R77, R0, RZ ;  /* 0x000000004d007223 */ /* 0x000fc800000100ff */
[----:B------:R-:W-:Y:S02]  /*1660*/  FFMA.FTZ R77, R83, R0, R83 ;  /* 0x00000000534d7223 */ /* 0x000fe40000010053 */
.L_x_14:
[----:B------:R-:W-:Y:S05]  /*1670*/  BSYNC B0 ;  /* 0x0000000000007941 */ /* 0x000fea0003800000 */
.L_x_12:
[----:B------:R-:W-:Y:S01]  /*1680*/  FMUL R82, R79, 0.79788458347320556641 ;  /* 0x3f4c422a4f527820 */ /* 0x000fe20000400000 */
[----:B------:R-:W-:Y:S01]  /*1690*/  SHF.L.U32 R79, R21, 0x10, RZ ;  /* 0x00000010154f7819 */ /* 0x000fe200000006ff */
[C---:B------:R-:W-:Y:S01]  /*16a0*/  IMAD.U32 R26, R13.reuse, 0x10000, RZ ;  /* 0x000100000d1a7824 */ /* 0x040fe200078e00ff */
[----:B------:R-:W-:Y:S01]  /*16b0*/  I2FP.F32.S32 R27, R27 ;  /* 0x0000001b001b7245 */ /* 0x000fe20000201400 */
[----:B------:R-:W-:Y:S01]  /*16c0*/  FADD.FTZ R83, |R82|, -RZ ;  /* 0x800000ff52537221 */ /* 0x000fe20000010200 */
[----:B------:R-:W-:Y:S01]  /*16d0*/  BSSY B0, `(.L_x_15) ;  /* 0x000001b000007945 */ /* 0x000fe20003800000 */
[----:B------:R-:W-:Y:S01]  /*16e0*/  FFMA R26, R78, R26, R79 ;  /* 0x0000001a4e1a7223 */ /* 0x000fe2000000004f */
[----:B------:R-:W-:Y:S01]  /*16f0*/  PRMT R13, R13, 0x7632, R13 ;  /* 0x000076320d0d7816 */ /* 0x000fe2000000000d */
        /* <DEDUP_REMOVED lines=17> */
.L_x_16:
[----:B------:R-:W-:Y:S01]  /*1810*/  MOV R0, 0x3c80f082 ;  /* 0x3c80f08200007802 */ /* 0x000fe20000000f00 */
[----:B------:R-:W-:-:S04]  /*1820*/  FMUL R21, R82, R82 ;  /* 0x0000005252157220 */ /* 0x000fc80000400000 */
[----:B------:R-:W-:-:S04]  /*1830*/  FFMA.FTZ R0, R21, R0, -0.052303962409496307373 ;  /* 0xbd563cae15007423 */ /* 0x000fc80000010000 */
[----:B------:R-:W-:-:S04]  /*1840*/  FFMA.FTZ R0, R21, R0, 0.1331529766321182251 ;  /* 0x3e08594115007423 */ /* 0x000fc80000010000 */
[----:B------:R-:W-:-:S04]  /*1850*/  FFMA.FTZ R0, R21, R0, -0.33332768082618713379 ;  /* 0xbeaaa9ed15007423 */ /* 0x000fc80000010000 */
[----:B------:R-:W-:-:S04]  /*1860*/  FFMA.FTZ R0, R21, R0, RZ ;  /* 0x0000000015007223 */ /* 0x000fc800000100ff */
[----:B------:R-:W-:Y:S02]  /*1870*/  FFMA.FTZ R21, R82, R0, R82 ;  /* 0x0000000052157223 */ /* 0x000fe40000010052 */
.L_x_17:
[----:B------:R-:W-:Y:S05]  /*1880*/  BSYNC B0 ;  /* 0x0000000000007941 */ /* 0x000fea0003800000 */
.L_x_15:
[----:B------:R-:W-:Y:S01]  /*1890*/  FMUL R82, R80, 0.79788458347320556641 ;  /* 0x3f4c422a50527820 */ /* 0x000fe20000400000 */
[----:B------:R-:W-:Y:S01]  /*18a0*/  IMAD.U32 R27, R13, 0x10000, RZ ;  /* 0x000100000d1b7824 */ /* 0x000fe200078e00ff */
[----:B------:R-:W-:Y:S01]  /*18b0*/  SHF.L.U32 R12, R12, 0x10, RZ ;  /* 0x000000100c0c7819 */ /* 0x000fe200000006ff */
[----:B------:R-:W-:Y:S01]  /*18c0*/  BSSY B0, `(.L_x_18) ;  /* 0x000001b000007945 */ /* 0x000fe20003800000 */
[----:B------:R-:W-:Y:S01]  /*18d0*/  FADD.FTZ R83, |R82|, -RZ ;  /* 0x800000ff52537221 */ /* 0x000fe20000010200 */
[----:B------:R-:W-:Y:S01]  /*18e0*/  I2FP.F32.S32 R13, R16 ;  /* 0x00000010000d7245 */ /* 0x000fe20000201400 */
[----:B------:R-:W-:Y:S01]  /*18f0*/  FMUL R80, R25, R78 ;  /* 0x0000004e19507220 */ /* 0x000fe20000400000 */
[----:B------:R-:W-:Y:S01]  /*1900*/  FFMA R27, R79, R27, R12 ;  /* 0x0000001b4f1b7223 */ /* 0x000fe2000000000c */
        /* <DEDUP_REMOVED lines=15> */
.L_x_19:
[----:B------:R-:W-:Y:S01]  /*1a00*/  MOV R0, 0x3c80f082 ;  /* 0x3c80f08200007802 */ /* 0x000fe20000000f00 */
[----:B------:R-:W-:-:S04]  /*1a10*/  FMUL R13, R82, R82 ;  /* 0x00000052520d7220 */ /* 0x000fc80000400000 */
[----:B------:R-:W-:-:S04]  /*1a20*/  FFMA.FTZ R0, R13, R0, -0.052303962409496307373 ;  /* 0xbd563cae0d007423 */ /* 0x000fc80000010000 */
[----:B------:R-:W-:-:S04]  /*1a30*/  FFMA.FTZ R0, R13, R0, 0.1331529766321182251 ;  /* 0x3e0859410d007423 */ /* 0x000fc80000010000 */
[----:B------:R-:W-:-:S04]  /*1a40*/  FFMA.FTZ R0, R13, R0, -0.33332768082618713379 ;  /* 0xbeaaa9ed0d007423 */ /* 0x000fc80000010000 */
[----:B------:R-:W-:-:S04]  /*1a50*/  FFMA.FTZ R0, R13, R0, RZ ;  /* 0x000000000d007223 */ /* 0x000fc800000100ff */
[----:B------:R-:W-:Y:S02]  /*1a60*/  FFMA.FTZ R16, R82, R0, R82 ;  /* 0x0000000052107223 */ /* 0x000fe40000010052 */
.L_x_20:
[----:B------:R-:W-:Y:S05]  /*1a70*/  BSYNC B0 ;  /* 0x0000000000007941 */ /* 0x000fea0003800000 */
.L_x_18:
        /* <DEDUP_REMOVED lines=25> */
.L_x_22:
[----:B------:R-:W-:Y:S01]  /*1c10*/  MOV R0, 0x3c80f082 ;  /* 0x3c80f08200007802 */ /* 0x000fe20000000f00 */
[----:B------:R-:W-:-:S04]  /*1c20*/  FMUL R17, R83, R83 ;  /* 0x0000005353117220 */ /* 0x000fc80000400000 */
[----:B------:R-:W-:-:S04]  /*1c30*/  FFMA.FTZ R0, R17, R0, -0.052303962409496307373 ;  /* 0xbd563cae11007423 */ /* 0x000fc80000010000 */
[----:B------:R-:W-:-:S04]  /*1c40*/  FFMA.FTZ R0, R17, R0, 0.1331529766321182251 ;  /* 0x3e08594111007423 */ /* 0x000fc80000010000 */
[----:B------:R-:W-:-:S04]  /*1c50*/  FFMA.FTZ R0, R17, R0, -0.33332768082618713379 ;  /* 0xbeaaa9ed11007423 */ /* 0x000fc80000010000 */
[----:B------:R-:W-:-:S04]  /*1c60*/  FFMA.FTZ R0, R17, R0, RZ ;  /* 0x0000000011007223 */ /* 0x000fc800000100ff */
[----:B------:R-:W-:Y:S02]  /*1c70*/  FFMA.FTZ R22, R83, R0, R83 ;  /* 0x0000000053167223 */ /* 0x000fe40000010053 */
.L_x_23:
[----:B------:R-:W-:Y:S05]  /*1c80*/  BSYNC B0 ;  /* 0x0000000000007941 */ /* 0x000fea0003800000 */
.L_x_21:
        /* <DEDUP_REMOVED lines=8> */
[----:B------:R-:W-:Y:S01]  /*1d10*/  FMUL R80, R27, R80 ;  /* 0x000000501b507220 */ /* 0x000fe20000400000 */
        /* <DEDUP_REMOVED lines=14> */
.L_x_25:
[----:B------:R-:W-:Y:S01]  /*1e00*/  MOV R0, 0x3c80f082 ;  /* 0x3c80f08200007802 */ /* 0x000fe20000000f00 */
[----:B------:R-:W-:-:S04]  /*1e10*/  FMUL R17, R81, R81 ;  /* 0x0000005151117220 */ /* 0x000fc80000400000 */
[----:B------:R-:W-:-:S04]  /*1e20*/  FFMA.FTZ R0, R17, R0, -0.052303962409496307373 ;  /* 0xbd563cae11007423 */ /* 0x000fc80000010000 */
[----:B------:R-:W-:-:S04]  /*1e30*/  FFMA.FTZ R0, R17, R0, 0.1331529766321182251 ;  /* 0x3e08594111007423 */ /* 0x000fc80000010000 */
[----:B------:R-:W-:-:S04]  /*1e40*/  FFMA.FTZ R0, R17, R0, -0.33332768082618713379 ;  /* 0xbeaaa9ed11007423 */ /* 0x000fc80000010000 */
[----:B------:R-:W-:-:S04]  /*1e50*/  FFMA.FTZ R0, R17, R0, RZ ;  /* 0x0000000011007223 */ /* 0x000fc800000100ff */
[----:B------:R-:W-:Y:S02]  /*1e60*/  FFMA.FTZ R85, R81, R0, R81 ;  /* 0x0000000051557223 */ /* 0x000fe40000010051 */
.L_x_26:
[----:B------:R-:W-:Y:S05]  /*1e70*/  BSYNC B0 ;  /* 0x0000000000007941 */ /* 0x000fea0003800000 */
.L_x_24:
[----:B------:R-:W-:Y:S01]  /*1e80*/  FMUL R81, R78, 0.79788458347320556641 ;  /* 0x3f4c422a4e517820 */ /* 0x000fe20000400000 */
[----:B------:R-:W-:Y:S01]  /*1e90*/  SHF.L.U32 R17, R23, 0x10, RZ ;  /* 0x0000001017117819 */ /* 0x000fe200000006ff */
[----:B------:R-:W-:Y:S01]  /*1ea0*/  IMAD.U32 R14, R15, 0x10000, RZ ;  /* 0x000100000f0e7824 */ /* 0x000fe200078e00ff */
[----:B------:R-:W-:Y:S01]  /*1eb0*/  I2FP.F32.S32 R19, R19 ;  /* 0x0000001300137245 */ /* 0x000fe20000201400 */
[----:B------:R-:W-:Y:S01]  /*1ec0*/  FADD.FTZ R82, |R81|, -RZ ;  /* 0x800000ff51527221 */ /* 0x000fe20000010200 */
[----:B------:R-:W-:Y:S01]  /*1ed0*/  BSSY B0, `(.L_x_27) ;  /* 0x000001b000007945 */ /* 0x000fe20003800000 */
[----:B------:R-:W-:Y:S01]  /*1ee0*/  PRMT R15, R15, 0x7632, R15 ;  /* 0x000076320f0f7816 */ /* 0x000fe2000000000f */
[----:B------:R-:W-:Y:S01]  /*1ef0*/  FFMA R14, R18, R14, R17 ;  /* 0x0000000e120e7223 */ /* 0x000fe20000000011 */
[----:B------:R-:W-:Y:S01]  /*1f00*/  PRMT R23, R23, 0x7632, R23 ;  /* 0x0000763217177816 */ /* 0x000fe20000000017 */
[----:B------:R-:W-:Y:S01]  /*1f10*/  FMUL R79, R12, R79 ;  /* 0x0000004f0c4f7220 */ /* 0x000fe20000400000 */
[----:B------:R-:W-:Y:S01]  /*1f20*/  FSETP.GE.AND P1, PT, R82, 0.60000002384185791016, PT ;  /* 0x3f19999a5200780b */ /* 0x000fe20003f26000 */
[----:B------:R-:W-:Y:S01]  /*1f30*/  FFMA R80, R80, 0.044714998453855514526, R27 ;  /* 0x3d37271350507823 */ /* 0x000fe2000000001b */
[----:B------:R-:W-:Y:S01]  /*1f40*/  FMUL R78, R13, R13 ;  /* 0x0000000d0d4e7220 */ /* 0x000fe20000400000 */
        /* <DEDUP_REMOVED lines=12> */
.L_x_28:
[----:B------:R-:W-:Y:S01]  /*2010*/  MOV R0, 0x3c80f082 ;  /* 0x3c80f08200007802 */ /* 0x000fe20000000f00 */
[----:B------:R-:W-:-:S04]  /*2020*/  FMUL R17, R81, R81 ;  /* 0x0000005151117220 */ /* 0x000fc80000400000 */
[----:B------:R-:W-:-:S04]  /*2030*/  FFMA.FTZ R0, R17, R0, -0.052303962409496307373 ;  /* 0xbd563cae11007423 */ /* 0x000fc80000010000 */
[----:B------:R-:W-:-:S04]  /*2040*/  FFMA.FTZ R0, R17, R0, 0.1331529766321182251 ;  /* 0x3e08594111007423 */ /* 0x000fc80000010000 */
[----:B------:R-:W-:-:S04]  /*2050*/  FFMA.FTZ R0, R17, R0, -0.33332768082618713379 ;  /* 0xbeaaa9ed11007423 */ /* 0x000fc80000010000 */
[----:B------:R-:W-:-:S04]  /*2060*/  FFMA.FTZ R0, R17, R0, RZ ;  /* 0x0000000011007223 */ /* 0x000fc800000100ff */
[----:B------:R-:W-:Y:S02]  /*2070*/  FFMA.FTZ R86, R81, R0, R81 ;  /* 0x0000000051567223 */ /* 0x000fe40000010051 */
.L_x_29:
[----:B------:R-:W-:Y:S05]  /*2080*/  BSYNC B0 ;  /* 0x0000000000007941 */ /* 0x000fea0003800000 */
.L_x_27:
[----:B------:R-:W-:Y:S01]  /*2090*/  FMUL R81, R80, 0.79788458347320556641 ;  /* 0x3f4c422a50517820 */ /* 0x000fe20000400000 */
[----:B------:R-:W-:Y:S01]  /*20a0*/  SHF.L.U32 R0, R23, 0x10, RZ ;  /* 0x0000001017007819 */ /* 0x000fe200000006ff */
[----:B------:R-:W-:Y:S01]  /*20b0*/  IMAD.U32 R15, R15, 0x10000, RZ ;  /* 0x000100000f0f7824 */ /* 0x000fe200078e00ff */
[----:B------:R-:W-:Y:S01]  /*20c0*/  BSSY B0, `(.L_x_30) ;  /* 0x0000019000007945 */ /* 0x000fe20003800000 */
[----:B------:R-:W-:Y:S01]  /*20d0*/  FADD.FTZ R80, |R81|, -RZ ;  /* 0x800000ff51507221 */ /* 0x000fe20000010200 */
[----:B------:R-:W-:Y:S01]  /*20e0*/  FMUL R78, R13, R78 ;  /* 0x0000004e0d4e7220 */ /* 0x000fe20000400000 */
[----:B------:R-:W-:Y:S01]  /*20f0*/  FFMA R15, R19, R15, R0 ;  /* 0x0000000f130f7223 */ /* 0x000fe20000000000 */
[----:B------:R-:W-:Y:S01]  /*2100*/  FFMA R79, R79, 0.044714998453855514526, R12 ;  /* 0x3d3727134f4f7823 */ /* 0x000fe2000000000c */
[----:B------:R-:W-:Y:S01]  /*2110*/  FMUL R19, R14, R14 ;  /* 0x0000000e0e137220 */ /* 0x000fe20000400000 */
[----:B------:R-:W-:-:S13]  /*2120*/  FSETP.GE.AND P1, PT, R80, 0.60000002384185791016, PT ;  /* 0x3f19999a5000780b */ /* 0x000fda0003f26000 */
        /* <DEDUP_REMOVED lines=11> */
.L_x_31:
[----:B------:R-:W-:Y:S01]  /*21e0*/  MOV R0, 0x3c80f082 ;  /* 0x3c80f08200007802 */ /* 0x000fe20000000f00 */
[----:B------:R-:W-:-:S04]  /*21f0*/  FMUL R17, R81, R81 ;  /* 0x0000005151117220 */ /* 0x000fc80000400000 */
[----:B------:R-:W-:-:S04]  /*2200*/  FFMA.FTZ R0, R17, R0, -0.052303962409496307373 ;  /* 0xbd563cae11007423 */ /* 0x000fc80000010000 */
[----:B------:R-:W-:-:S04]  /*2210*/  FFMA.FTZ R0, R17, R0, 0.1331529766321182251 ;  /* 0x3e08594111007423 */ /* 0x000fc80000010000 */
[----:B------:R-:W-:-:S04]  /*2220*/  FFMA.FTZ R0, R17, R0, -0.33332768082618713379 ;  /* 0xbeaaa9ed11007423 */ /* 0x000fc80000010000 */
[----:B------:R-:W-:-:S04]  /*2230*/  FFMA.FTZ R0, R17, R0, RZ ;  /* 0x0000000011007223 */ /* 0x000fc800000100ff */
[----:B------:R-:W-:Y:S02]  /*2240*/  FFMA.FTZ R90, R81, R0, R81 ;  /* 0x00000000515a7223 */ /* 0x000fe40000010051 */
.L_x_32:
[----:B------:R-:W-:Y:S05]  /*2250*/  BSYNC B0 ;  /* 0x0000000000007941 */ /* 0x000fea0003800000 */
.L_x_30:
[----:B------:R-:W-:Y:S01]  /*2260*/  FMUL R79, R79, 0.79788458347320556641 ;  /* 0x3f4c422a4f4f7820 */ /* 0x000fe20000400000 */
[----:B------:R-:W-:Y:S01]  /*2270*/  BSSY B0, `(.L_x_33) ;  /* 0x0000018000007945 */ /* 0x000fe20003800000 */
[----:B------:R-:W-:Y:S01]  /*2280*/  FFMA R23, R78, 0.044714998453855514526, R13 ;  /* 0x3d3727134e177823 */ /* 0x000fe2000000000d */
[----:B------:R-:W-:Y:S01]  /*2290*/  FMUL R19, R14, R19 ;  /* 0x000000130e137220 */ /* 0x000fe20000400000 */
[----:B------:R-:W-:Y:S01]  /*22a0*/  FADD.FTZ R80, |R79|, -RZ ;  /* 0x800000ff4f507221 */ /* 0x000fe20000010200 */
[----:B------:R-:W-:-:S04]  /*22b0*/  FMUL R78, R15, R15 ;  /* 0x0000000f0f4e7220 */ /* 0x000fc80000400000 */
        /* <DEDUP_REMOVED lines=12> */
.L_x_34:
[----:B------:R-:W-:Y:S01]  /*2380*/  MOV R0, 0x3c80f082 ;  /* 0x3c80f08200007802 */ /* 0x000fe20000000f00 */
[----:B------:R-:W-:-:S04]  /*2390*/  FMUL R17, R79, R79 ;  /* 0x0000004f4f117220 */ /* 0x000fc80000400000 */
[----:B------:R-:W-:-:S04]  /*23a0*/  FFMA.FTZ R0, R17, R0, -0.052303962409496307373 ;  /* 0xbd563cae11007423 */ /* 0x000fc80000010000 */
[----:B------:R-:W-:-:S04]  /*23b0*/  FFMA.FTZ R0, R17, R0, 0.1331529766321182251 ;  /* 0x3e08594111007423 */ /* 0x000fc80000010000 */
[----:B------:R-:W-:-:S04]  /*23c0*/  FFMA.FTZ R0, R17, R0, -0.33332768082618713379 ;  /* 0xbeaaa9ed11007423 */ /* 0x000fc80000010000 */
[----:B------:R-:W-:-:S04]  /*23d0*/  FFMA.FTZ R0, R17, R0, RZ ;  /* 0x0000000011007223 */ /* 0x000fc800000100ff */
[----:B------:R-:W-:Y:S02]  /*23e0*/  FFMA.FTZ R89, R79, R0, R79 ;  /* 0x000000004f597223 */ /* 0x000fe4000001004f */
.L_x_35:
[----:B------:R-:W-:Y:S05]  /*23f0*/  BSYNC B0 ;  /* 0x0000000000007941 */ /* 0x000fea0003800000 */
.L_x_33:
[----:B------:R-:W-:Y:S01]  /*2400*/  FMUL R23, R23, 0.79788458347320556641 ;  /* 0x3f4c422a17177820 */ /* 0x000fe20000400000 */
[----:B------:R-:W-:Y:S01]  /*2410*/  BSSY B0, `(.L_x_36) ;  /* 0x0000017000007945 */ /* 0x000fe20003800000 */
[----:B------:R-:W-:Y:S01]  /*2420*/  FMUL R78, R15, R78 ;  /* 0x0000004e0f4e7220 */ /* 0x000fe20000400000 */
[----:B------:R-:W-:Y:S01]  /*2430*/  FFMA R19, R19, 0.044714998453855514526, R14 ;  /* 0x3d37271313137823 */ /* 0x000fe2000000000e */
[----:B------:R-:W-:-:S05]  /*2440*/  FADD.FTZ R79, |R23|, -RZ ;  /* 0x800000ff174f7221 */ /* 0x000fca0000010200 */
        /* <DEDUP_REMOVED lines=12> */
.L_x_37:
[----:B------:R-:W-:Y:S01]  /*2510*/  MOV R0, 0x3c80f082 ;  /* 0x3c80f08200007802 */ /* 0x000fe20000000f00 */
[----:B------:R-:W-:-:S04]  /*2520*/  FMUL R17, R23, R23 ;  /* 0x0000001717117220 */ /* 0x000fc80000400000 */
[----:B------:R-:W-:-:S04]  /*2530*/  FFMA.FTZ R0, R17, R0, -0.052303962409496307373 ;  /* 0xbd563cae11007423 */ /* 0x000fc80000010000 */
[----:B------:R-:W-:-:S04]  /*2540*/  FFMA.FTZ R0, R17, R0, 0.1331529766321182251 ;  /* 0x3e08594111007423 */ /* 0x000fc80000010000 */
[----:B------:R-:W-:-:S04]  /*2550*/  FFMA.FTZ R0, R17, R0, -0.33332768082618713379 ;  /* 0xbeaaa9ed11007423 */ /* 0x000fc80000010000 */
[----:B------:R-:W-:-:S04]  /*2560*/  FFMA.FTZ R0, R17, R0, RZ ;  /* 0x0000000011007223 */ /* 0x000fc800000100ff */
[----:B------:R-:W-:Y:S02]  /*2570*/  FFMA.FTZ R87, R23, R0, R23 ;  /* 0x0000000017577223 */ /* 0x000fe40000010017 */
.L_x_38:
[----:B------:R-:W-:Y:S05]  /*2580*/  BSYNC B0 ;  /* 0x0000000000007941 */ /* 0x000fea0003800000 */
.L_x_36:
[----:B------:R-:W-:Y:S01]  /*2590*/  FMUL R19, R19, 0.79788458347320556641 ;  /* 0x3f4c422a13137820 */ /* 0x000fe20000400000 */
[----:B------:R-:W-:Y:S01]  /*25a0*/  BSSY B0, `(.L_x_39) ;  /* 0x0000016000007945 */ /* 0x000fe20003800000 */
[----:B------:R-:W-:Y:S02]  /*25b0*/  FFMA R78, R78, 0.044714998453855514526, R15 ;  /* 0x3d3727134e4e7823 */ /* 0x000fe4000000000f */
        /* <DEDUP_REMOVED lines=13> */
.L_x_40:
[----:B------:R-:W-:Y:S01]  /*2690*/  MOV R0, 0x3c80f082 ;  /* 0x3c80f08200007802 */ /* 0x000fe20000000f00 */
[----:B------:R-:W-:-:S04]  /*26a0*/  FMUL R17, R19, R19 ;  /* 0x0000001313117220 */ /* 0x000fc80000400000 */
[----:B------:R-:W-:-:S04]  /*26b0*/  FFMA.FTZ R0, R17, R0, -0.052303962409496307373 ;  /* 0xbd563cae11007423 */ /* 0x000fc80000010000 */
[----:B------:R-:W-:-:S04]  /*26c0*/  FFMA.FTZ R0, R17, R0, 0.1331529766321182251 ;  /* 0x3e08594111007423 */ /* 0x000fc80000010000 */
[----:B------:R-:W-:-:S04]  /*26d0*/  FFMA.FTZ R0, R17, R0, -0.33332768082618713379 ;  /* 0xbeaaa9ed11007423 */ /* 0x000fc80000010000 */
[----:B------:R-:W-:-:S04]  /*26e0*/  FFMA.FTZ R0, R17, R0, RZ ;  /* 0x0000000011007223 */ /* 0x000fc800000100ff */
[----:B------:R-:W-:Y:S02]  /*26f0*/  FFMA.FTZ R82, R19, R0, R19 ;  /* 0x0000000013527223 */ /* 0x000fe40000010013 */
.L_x_41:
[----:B------:R-:W-:Y:S05]  /*2700*/  BSYNC B0 ;  /* 0x0000000000007941 */ /* 0x000fea0003800000 */
.L_x_39:
[----:B------:R-:W-:Y:S01]  /*2710*/  FMUL R105, R78, 0.79788458347320556641 ;  /* 0x3f4c422a4e697820 */ /* 0x000fe20000400000 */
[C-C-:B------:R-:W-:Y:S01]  /*2720*/  LOP3.LUT R88, R49.reuse, 0x1000, R41.reuse, 0xfe, !PT ;  /* 0x0000100031587812 */ /* 0x140fe200078efe29 */
[----:B------:R-:W-:Y:S01]  /*2730*/  BSSY B0, `(.L_x_42) ;  /* 0x000002e000007945 */ /* 0x000fe20003800000 */
[----:B------:R-:W-:Y:S01]  /*2740*/  LOP3.LUT R0, R49, 0x1800, R41, 0xfe, !PT ;  /* 0x0000180031007812 */ /* 0x000fe200078efe29 */
[----:B------:R-:W-:Y:S01]  /*2750*/  FADD.FTZ R100, |R105|, -RZ ;  /* 0x800000ff69647221 */ /* 0x000fe20000010200 */
[----:B------:R-:W-:Y:S01]  /*2760*/  ISETP.LT.U32.AND P1, PT, R88, 0x3000, PT ;  /* 0x000030005800780c */ /* 0x000fe20003f21070 */
[----:B------:R-:W-:Y:S01]  /*2770*/  IMAD.IADD R83, R42, 0x1, R49 ;  /* 0x000000012a537824 */ /* 0x000fe200078e0231 */
[----:B------:R-:W-:Y:S01]  /*2780*/  ISETP.LT.U32.AND P2, PT, R0, 0x3000, PT ;  /* 0x000030000000780c */ /* 0x000fe20003f41070 */
[----:B------:R-:W-:Y:S01]  /*2790*/  FMUL R91, R5, 0.5 ;  /* 0x3f000000055b7820 */ /* 0x000fe20000400000 */
[----:B------:R-:W-:Y:S01]  /*27a0*/  FSETP.GE.AND P5, PT, R100, 0.60000002384185791016, PT ;  /* 0x3f19999a6400780b */ /* 0x000fe20003fa6000 */
[----:B------:R-:W-:Y:S01]  /*27b0*/  FMUL R78, R4, 0.5 ;  /* 0x3f000000044e7820 */ /* 0x000fe20000400000 */
[----:B------:R-:W-:Y:S01]  /*27c0*/  IADD3 R81, R39, R49, RZ ;  /* 0x0000003127517210 */ /* 0x000fe20007ffe0ff */
[----:B------:R-:W-:Y:S01]  /*27d0*/  FMUL R23, R7, 0.5 ;  /* 0x3f00000007177820 */ /* 0x000fe20000400000 */
        /* <DEDUP_REMOVED lines=9> */
[C---:B------:R-:W-:Y:S01]  /*2870*/  ISETP.LT.U32.AND.EX P1, PT, R45.reuse, RZ, !P3, P1 ;  /* 0x000000ff2d00720c */ /* 0x040fe20005f21110 */
[----:B------:R-:W-:Y:S01]  /*2880*/  FMUL R98, R12, 0.5 ;  /* 0x3f0000000c627820 */ /* 0x000fe20000400000 */
[----:B------:R-:W-:Y:S01]  /*2890*/  ISETP.LT.U32.AND.EX P2, PT, R45, RZ, !P3, P2 ;  /* 0x000000ff2d00720c */ /* 0x000fe20005f41120 */
[----:B------:R-:W-:Y:S01]  /*28a0*/  FMUL R99, R13, 0.5 ;  /* 0x3f0000000d637820 */ /* 0x000fe20000400000 */
[----:B------:R-:W-:Y:S01]  /*28b0*/  FMUL R101, R14, 0.5 ;  /* 0x3f0000000e657820 */ /* 0x000fe20000400000 */
[----:B------:R-:W-:Y:S01]  /*28c0*/  FMUL R103, R15, 0.5 ;  /* 0x3f0000000f677820 */ /* 0x000fe20000400000 */
[C---:B------:R-:W-:Y:S01]  /*28d0*/  IMAD.IADD R79, R37.reuse, 0x1, R88 ;  /* 0x00000001254f7824 */ /* 0x040fe200078e0258 */
[----:B------:R-:W-:Y:S01]  /*28e0*/  IADD3 R49, R37, R0, RZ ;  /* 0x0000000025317210 */ /* 0x000fe20007ffe0ff */
        /* <DEDUP_REMOVED lines=11> */
.L_x_43:
[----:B------:R-:W-:Y:S01]  /*29a0*/  MOV R0, 0x3c80f082 ;  /* 0x3c80f08200007802 */ /* 0x000fe20000000f00 */
[----:B------:R-:W-:-:S04]  /*29b0*/  FMUL R97, R105, R105 ;  /* 0x0000006969617220 */ /* 0x000fc80000400000 */
[----:B------:R-:W-:-:S04]  /*29c0*/  FFMA.FTZ R0, R97, R0, -0.052303962409496307373 ;  /* 0xbd563cae61007423 */ /* 0x000fc80000010000 */
[----:B------:R-:W-:-:S04]  /*29d0*/  FFMA.FTZ R0, R97, R0, 0.1331529766321182251 ;  /* 0x3e08594161007423 */ /* 0x000fc80000010000 */
[----:B------:R-:W-:-:S04]  /*29e0*/  FFMA.FTZ R0, R97, R0, -0.33332768082618713379 ;  /* 0xbeaaa9ed61007423 */ /* 0x000fc80000010000 */
[----:B------:R-:W-:-:S04]  /*29f0*/  FFMA.FTZ R0, R97, R0, RZ ;  /* 0x0000000061007223 */ /* 0x000fc800000100ff */
[----:B------:R-:W-:Y:S02]  /*2a00*/  FFMA.FTZ R0, R0, R105, R105 ;  /* 0x0000006900007223 */ /* 0x000fe40000010069 */
.L_x_44:
[----:B------:R-:W-:Y:S05]  /*2a10*/  BSYNC B0 ;  /* 0x0000000000007941 */ /* 0x000fea0003800000 */
.L_x_42:
[----:B------:R-:W-:Y:S01]  /*2a20*/  FADD R82, R82, 1 ;  /* 0x3f80000052527421 */ /* 0x000fe20000000000 */
[----:B------:R-:W-:Y:S01]  /*2a30*/  FADD R0, R0, 1 ;  /* 0x3f80000000007421 */ /* 0x000fe20000000000 */
[----:B------:R-:W-:Y:S01]  /*2a40*/  FADD R88, R87, 1 ;  /* 0x3f80000057587421 */ /* 0x000fe20000000000 */
[----:B------:R-:W-:Y:S01]  /*2a50*/  FSETP.NAN.AND P6, PT, R69, R69, PT ;  /* 0x000000454500720b */ /* 0x000fe20003fc8000 */
[----:B------:R-:W-:Y:S01]  /*2a60*/  FMUL R82, R82, R101 ;  /* 0x0000006552527220 */ /* 0x000fe20000400000 */
[----:B------:R-:W-:Y:S01]  /*2a70*/  FMUL R87, R0, R103 ;  /* 0x0000006700577220 */ /* 0x000fe20000400000 */
[----:B------:R-:W-:Y:S01]  /*2a80*/  FMUL R88, R88, R99 ;  /* 0x0000006358587220 */ /* 0x000fe20000400000 */
[----:B------:R-:W-:Y:S01]  /*2a90*/  FADD R89, R89, 1 ;  /* 0x3f80000059597421 */ /* 0x000fe20000000000 */
[----:B------:R-:W-:Y:S01]  /*2aa0*/  FADD R90, R90, 1 ;  /* 0x3f8000005a5a7421 */ /* 0x000fe20000000000 */
[----:B------:R-:W-:Y:S01]  /*2ab0*/  FSETP.GEU.AND P5, PT, R69, R82, PT ;  /* 0x000000524500720b */ /* 0x000fe20003fae000 */
[----:B------:R-:W-:Y:S01]  /*2ac0*/  FADD R34, R34, 1 ;  /* 0x3f80000022227421 */ /* 0x000fe20000000000 */
[----:B------:R-:W-:Y:S01]  /*2ad0*/  FMUL R89, R89, R98 ;  /* 0x0000006259597220 */ /* 0x000fe20000400000 */
[----:B------:R-:W-:Y:S01]  /*2ae0*/  FMUL R90, R90, R95 ;  /* 0x0000005f5a5a7220 */ /* 0x000fe20000400000 */
[C---:B------:R-:W-:Y:S01]  /*2af0*/  FSEL R0, R69.reuse, R82, !P5 ;  /* 0x0000005245007208 */ /* 0x040fe20006800000 */
[----:B------:R-:W-:Y:S01]  /*2b00*/  FADD R95, R86, 1 ;  /* 0x3f800000565f7421 */ /* 0x000fe20000000000 */
[----:B------:R-:W-:Y:S01]  /*2b10*/  FSETP.GEU.AND P5, PT, R32, R87, PT ;  /* 0x000000572000720b */ /* 0x000fe20003fae000 */
[----:B------:R-:W-:Y:S01]  /*2b20*/  FMUL R34, R34, R91 ;  /* 0x0000005b22227220 */ /* 0x000fe20000400000 */
[----:B------:R-:W-:Y:S01]  /*2b30*/  @P0 FSEL R69, R69, R0, P6 ;  /* 0x0000000045450208 */ /* 0x000fe20003000000 */
[----:B------:R-:W-:Y:S01]  /*2b40*/  FMUL R0, R95, R94 ;  /* 0x0000005e5f007220 */ /* 0x000fe20000400000 */
[----:B------:R-:W-:Y:S01]  /*2b50*/  FSETP.NAN.AND P6, PT, R32, R32, PT ;  /* 0x000000202000720b */ /* 0x000fe20003fc8000 */
[----:B------:R-:W-:Y:S01]  /*2b60*/  FADD R91, R16, 1 ;  /* 0x3f800000105b7421 */ /* 0x000fe20000000000 */
[----:B------:R-:W-:Y:S01]  /*2b70*/  FSEL R97, R32, R87, !P5 ;  /* 0x0000005720617208 */ /* 0x000fe20006800000 */
[----:B------:R-:W-:Y:S01]  /*2b80*/  FADD R31, R31, 1 ;  /* 0x3f8000001f1f7421 */ /* 0x000fe20000000000 */
[----:B------:R-:W-:Y:S01]  /*2b90*/  FSETP.GEU.AND P5, PT, R70, R88, PT ;  /* 0x000000584600720b */ /* 0x000fe20003fae000 */
[----:B------:R-:W-:Y:S01]  /*2ba0*/  FMUL R84, R91, R84 ;  /* 0x000000545b547220 */ /* 0x000fe20000400000 */
[----:B------:R-:W-:Y:S01]  /*2bb0*/  @P0 FSEL R32, R32, R97, P6 ;  /* 0x0000006120200208 */ /* 0x000fe20003000000 */
[----:B------:R-:W-:Y:S01]  /*2bc0*/  FMUL R31, R31, R80 ;  /* 0x000000501f1f7220 */ /* 0x000fe20000400000 */
[----:B------:R-:W-:Y:S01]  /*2bd0*/  BAR.SYNC.DEFER_BLOCKING 0x0 ;  /* 0x0000000000007b1d */ /* 0x000fe20000010000 */
[C---:B------:R-:W-:Y:S01]  /*2be0*/  FSETP.NAN.AND P6, PT, R70.reuse, R70, PT ;  /* 0x000000464600720b */ /* 0x040fe20003fc8000 */
[----:B------:R-:W-:Y:S01]  /*2bf0*/  FADD R77, R77, 1 ;  /* 0x3f8000004d4d7421 */ /* 0x000fe20000000000 */
[----:B------:R-:W-:Y:S01]  /*2c00*/  FSEL R97, R70, R88, !P5 ;  /* 0x0000005846617208 */ /* 0x000fe20006800000 */
        /* <DEDUP_REMOVED lines=8> */
[----:B------:R-:W-:Y:S01]  /*2c90*/  UPLOP3.LUT UP0, UPT, UPT, UPT, UPT, 0x40, 0x0 ;  /* 0x000000000000789c */ /* 0x000fe20003f0e870 */
[C---:B------:R-:W-:Y:S01]  /*2ca0*/  FSETP.GEU.AND P5, PT, R72.reuse, R90, PT ;  /* 0x0000005a4800720b */ /* 0x040fe20003fae000 */
[----:B------:R-:W-:Y:S01]  /*2cb0*/  FMUL R47, R47, R78 ;  /* 0x0000004e2f2f7220 */ /* 0x000fe20000400000 */
[----:B------:R-:W-:Y:S01]  /*2cc0*/  @P0 FSEL R71, R71, R86, P6 ;  /* 0x0000005647470208 */ /* 0x000fe20003000000 */
[----:B------:R-:W-:Y:S01]  /*2cd0*/  FADD R86, R85, 1 ;  /* 0x3f80000055567421 */ /* 0x000fe20000000000 */
[----:B------:R-:W-:-:S02]  /*2ce0*/  FSETP.NAN.AND P6, PT, R72, R72, PT ;  /* 0x000000484800720b */ /* 0x000fc40003fc8000 */
[----:B------:R-:W-:Y:S01]  /*2cf0*/  FSEL R95, R72, R90, !P5 ;  /* 0x0000005a485f7208 */ /* 0x000fe20006800000 */
[----:B------:R-:W-:Y:S01]  /*2d00*/  FMUL R85, R86, R93 ;  /* 0x0000005d56557220 */ /* 0x000fe20000400000 */
[C---:B------:R-:W-:Y:S01]  /*2d10*/  FSETP.GEU.AND P5, PT, R73.reuse, R0, PT ;  /* 0x000000004900720b */ /* 0x040fe20003fae000 */
[----:B------:R-:W-:Y:S01]  /*2d20*/  FADD R93, R22, 1 ;  /* 0x3f800000165d7421 */ /* 0x000fe20000000000 */
[----:B------:R-:W-:Y:S01]  /*2d30*/  @P0 FSEL R72, R72, R95, P6 ;  /* 0x0000005f48480208 */ /* 0x000fe20003000000 */
[----:B------:R-:W-:Y:S01]  /*2d40*/  STS.128 [R36.X4], R4 ;  /* 0x0000000424007388 */ /* 0x000fe20000004c00 */
[----:B------:R-:W-:Y:S01]  /*2d50*/  FSETP.NAN.AND P6, PT, R73, R73, PT ;  /* 0x000000494900720b */ /* 0x000fe20003fc8000 */
[----:B------:R-:W-:Y:S01]  /*2d60*/  FMUL R86, R93, R92 ;  /* 0x0000005c5d567220 */ /* 0x000fe20000400000 */
[----:B------:R-:W-:Y:S01]  /*2d70*/  FSEL R22, R73, R0, !P5 ;  /* 0x0000000049167208 */ /* 0x000fe20006800000 */
[----:B------:R-:W-:Y:S01]  /*2d80*/  STS.128 [R36.X4+0x10], R8 ;  /* 0x0000100824007388 */ /* 0x000fe20000004c00 */
[----:B------:R-:W-:-:S02]  /*2d90*/  FSETP.GEU.AND P5, PT, R74, R85, PT ;  /* 0x000000554a00720b */ /* 0x000fc40003fae000 */
[----:B------:R-:W-:Y:S01]  /*2da0*/  @P0 FSEL R73, R73, R22, P6 ;  /* 0x0000001649490208 */ /* 0x000fe20003000000 */
[----:B------:R0:W-:Y:S01]  /*2db0*/  STS.128 [R36.X4+0x20], R24 ;  /* 0x0000201824007388 */ /* 0x0001e20000004c00 */
[C---:B------:R-:W-:Y:S02]  /*2dc0*/  FSETP.NAN.AND P6, PT, R74.reuse, R74, PT ;  /* 0x0000004a4a00720b */ /* 0x040fe40003fc8000 */
[----:B------:R-:W-:Y:S01]  /*2dd0*/  FSEL R93, R74, R85, !P5 ;  /* 0x000000554a5d7208 */ /* 0x000fe20006800000 */
[----:B------:R1:W-:Y:S04]  /*2de0*/  STS.128 [R36.X4+0x30], R12 ;  /* 0x0000300c24007388 */ /* 0x0003e80000004c00 */
[----:B------:R-:W-:Y:S01]  /*2df0*/  BAR.SYNC.DEFER_BLOCKING 0x0 ;  /* 0x0000000000007b1d */ /* 0x000fe20000010000 */
[----:B------:R-:W-:-:S02]  /*2e00*/  FSETP.GEU.AND P5, PT, R75, R86, PT ;  /* 0x000000564b00720b */ /* 0x000fc40003fae000 */
[----:B------:R-:W-:Y:S02]  /*2e10*/  @P0 FSEL R74, R74, R93, P6 ;  /* 0x0000005d4a4a0208 */ /* 0x000fe40003000000 */
[C---:B------:R-:W-:Y:S02]  /*2e20*/  FSETP.NAN.AND P6, PT, R75.reuse, R75, PT ;  /* 0x0000004b4b00720b */ /* 0x040fe40003fc8000 */
[----:B------:R-:W-:Y:S01]  /*2e30*/  FSEL R22, R75, R86, !P5 ;  /* 0x000000564b167208 */ /* 0x000fe20006800000 */
[----:B0-----:R-:W-:Y:S01]  /*2e40*/  IMAD.WIDE R24, R79, R38, c[0x0][0x188] ;  /* 0x000062004f187625 */ /* 0x001fe200078e0226 */
[----:B------:R-:W-:Y:S02]  /*2e50*/  FSETP.GEU.AND P5, PT, R29, R34, PT ;  /* 0x000000221d00720b */ /* 0x000fe40003fae000 */
[----:B------:R-:W-:Y:S01]  /*2e60*/  @P0 FSEL R75, R75, R22, P6 ;  /* 0x000000164b4b0208 */ /* 0x000fe20003000000 */
[----:B-1----:R-:W-:Y:S01]  /*2e70*/  IMAD.WIDE R14, R81, R38, c[0x0][0x188] ;  /* 0x00006200510e7625 */ /* 0x002fe200078e0226 */
[----:B------:R-:W-:-:S02]  /*2e80*/  FSETP.NAN.AND P6, PT, R29, R29, PT ;  /* 0x0000001d1d00720b */ /* 0x000fc40003fc8000 */
[----:B------:R-:W-:Y:S01]  /*2e90*/  FSEL R16, R29, R34, !P5 ;  /* 0x000000221d107208 */ /* 0x000fe20006800000 */
[----:B------:R-:W-:Y:S01]  /*2ea0*/  IMAD.WIDE R26, R49, R38, c[0x0][0x188] ;  /* 0x00006200311a7625 */ /* 0x000fe200078e0226 */
[C---:B------:R-:W-:Y:S02]  /*2eb0*/  FSETP.GT.AND P5, PT, R30.reuse, R34, PT ;  /* 0x000000221e00720b */ /* 0x040fe40003fa4000 */
[----:B------:R-:W-:Y:S01]  /*2ec0*/  @P0 FSEL R29, R29, R16, P6 ;  /* 0x000000101d1d0208 */ /* 0x000fe20003000000 */
[----:B------:R-:W-:Y:S01]  /*2ed0*/  FADD R16, R35, 1 ;  /* 0x3f80000023107421 */ /* 0x000fe20000000000 */
[C---:B------:R-:W-:Y:S01]  /*2ee0*/  FSETP.NAN.AND P6, PT, R30.reuse, R30, PT ;  /* 0x0000001e1e00720b */ /* 0x040fe20003fc8000 */
[----:B------:R-:W-:Y:S01]  /*2ef0*/  IMAD.MOV.U32 R49, RZ, RZ, 0x2000 ;  /* 0x00002000ff317424 */ /* 0x000fe200078e00ff */
[----:B------:R-:W-:Y:S01]  /*2f00*/  FSEL R91, R30, R34, P5 ;  /* 0x000000221e5b7208 */ /* 0x000fe20002800000 */
[----:B------:R-:W-:Y:S01]  /*2f10*/  FMUL R22, R16, R23 ;  /* 0x0000001710167220 */ /* 0x000fe20000400000 */
[-C--:B------:R-:W-:Y:S01]  /*2f20*/  FSETP.GEU.AND P5, PT, R63, R84.reuse, PT ;  /* 0x000000543f00720b */ /* 0x080fe20003fae000 */
[----:B------:R-:W-:Y:S01]  /*2f30*/  FADD R16, R21, 1 ;  /* 0x3f80000015107421 */ /* 0x000fe20000000000 */
[----:B------:R-:W-:Y:S01]  /*2f40*/  @P0 FSEL R30, R30, R91, P6 ;  /* 0x0000005b1e1e0208 */ /* 0x000fe20003000000 */
[----:B------:R-:W0:Y:S01]  /*2f50*/  LDS.128 R4, [R41.X4] ;  /* 0x0000000029047984 */ /* 0x000e220000004c00 */
[C---:B------:R-:W-:Y:S01]  /*2f60*/  FSETP.NAN.AND P6, PT, R63.reuse, R63, PT ;  /* 0x0000003f3f00720b */ /* 0x040fe20003fc8000 */
[----:B------:R-:W-:Y:S01]  /*2f70*/  FMUL R19, R16, R19 ;  /* 0x0000001310137220 */ /* 0x000fe20000400000 */
[C---:B------:R-:W-:Y:S01]  /*2f80*/  FSEL R34, R63.reuse, R84, !P5 ;  /* 0x000000543f227208 */ /* 0x040fe20006800000 */
[----:B------:R-:W1:Y:S01]  /*2f90*/  LDS.128 R8, [R41.X4+0x2000] ;  /* 0x0020000029087984 */ /* 0x000e620000004c00 */
[----:B------:R-:W-:Y:S01]  /*2fa0*/  FSETP.GEU.AND P5, PT, R68, R31, PT ;  /* 0x0000001f4400720b */ /* 0x000fe20003fae000 */
[----:B------:R-:W-:Y:S01]  /*2fb0*/  IMAD.MOV.U32 R79, RZ, RZ, R29 ;  /* 0x000000ffff4f7224 */ /* 0x000fe200078e001d */
[----:B------:R-:W-:-:S02]  /*2fc0*/  @P0 FSEL R63, R63, R34, P6 ;  /* 0x000000223f3f0208 */ /* 0x000fc40003000000 */
[-C--:B------:R-:W-:Y:S02]  /*2fd0*/  FSETP.GT.AND P6, PT, R62, R31.reuse, PT ;  /* 0x0000001f3e00720b */ /* 0x080fe40003fc4000 */
[-C--:B------:R-:W-:Y:S02]  /*2fe0*/  FSEL R21, R68, R31.reuse, !P5 ;  /* 0x0000001f44157208 */ /* 0x080fe40006800000 */
[C---:B------:R-:W-:Y:S02]  /*2ff0*/  FSETP.NAN.AND P5, PT, R62.reuse, R62, PT ;  /* 0x0000003e3e00720b */ /* 0x040fe40003fa8000 */
[C---:B------:R-:W-:Y:S02]  /*3000*/  FSEL R31, R62.reuse, R31, P6 ;  /* 0x0000001f3e1f7208 */ /* 0x040fe40003000000 */
[----:B------:R-:W-:Y:S02]  /*3010*/  FSETP.GEU.AND P6, PT, R67, R22, PT ;  /* 0x000000164300720b */ /* 0x000fe40003fce000 */
[----:B------:R-:W-:-:S02]  /*3020*/  @P0 FSEL R62, R62, R31, P5 ;  /* 0x0000001f3e3e0208 */ /* 0x000fc40002800000 */
[-C--:B------:R-:W-:Y:S02]  /*3030*/  FSETP.GT.AND P5, PT, R61, R22.reuse, PT ;  /* 0x000000163d00720b */ /* 0x080fe40003fa4000 */
[-C--:B------:R-:W-:Y:S02]  /*3040*/  FSEL R16, R67, R22.reuse, !P6 ;  /* 0x0000001643107208 */ /* 0x080fe40007000000 */
[C---:B------:R-:W-:Y:S02]  /*3050*/  FSETP.NAN.AND P6, PT, R61.reuse, R61, PT ;  /* 0x0000003d3d00720b */ /* 0x040fe40003fc8000 */
[C---:B------:R-:W-:Y:S02]  /*3060*/  FSEL R22, R61.reuse, R22, P5 ;  /* 0x000000163d167208 */ /* 0x040fe40002800000 */
[----:B------:R-:W-:Y:S02]  /*3070*/  FSETP.GEU.AND P5, PT, R64, R19, PT ;  /* 0x000000134000720b */ /* 0x000fe40003fae000 */
[----:B------:R-:W-:-:S02]  /*3080*/  @P0 FSEL R61, R61, R22, P6 ;  /* 0x000000163d3d0208 */ /* 0x000fc40003000000 */
[C---:B------:R-:W-:Y:S02]  /*3090*/  FSETP.NAN.AND P6, PT, R64.reuse, R64, PT ;  /* 0x000000404000720b */ /* 0x040fe40003fc8000 */
[C---:B------:R-:W-:Y:S02]  /*30a0*/  FSEL R23, R64.reuse, R19, !P5 ;  /* 0x0000001340177208 */ /* 0x040fe40006800000 */
[CC--:B------:R-:W-:Y:S02]  /*30b0*/  FSETP.GEU.AND P5, PT, R65.reuse, R18.reuse, PT ;  /* 0x000000124100720b */ /* 0x0c0fe40003fae000 */
[----:B------:R-:W-:Y:S02]  /*30c0*/  @P0 FSEL R64, R64, R23, P6 ;  /* 0x0000001740400208 */ /* 0x000fe40003000000 */
[C---:B------:R-:W-:Y:S02]  /*30d0*/  FSETP.NAN.AND P6, PT, R65.reuse, R65, PT ;  /* 0x000000414100720b */ /* 0x040fe40003fc8000 */
[----:B------:R-:W-:-:S02]  /*30e0*/  FSEL R20, R65, R18, !P5 ;  /* 0x0000001241147208 */ /* 0x000fc40006800000 */
[CC--:B------:R-:W-:Y:S02]  /*30f0*/  FSETP.GEU.AND P5, PT, R66.reuse, R17.reuse, PT ;  /* 0x000000114200720b */ /* 0x0c0fe40003fae000 */
[----:B------:R-:W-:Y:S02]  /*3100*/  @P0 FSEL R65, R65, R20, P6 ;  /* 0x0000001441410208 */ /* 0x000fe40003000000 */
[C---:B------:R-:W-:Y:S02]  /*3110*/  FSETP.NAN.AND P6, PT, R66.reuse, R66, PT ;  /* 0x000000424200720b */ /* 0x040fe40003fc8000 */
[C---:B------:R-:W-:Y:S02]  /*3120*/  FSEL R23, R66.reuse, R17, !P5 ;  /* 0x0000001142177208 */ /* 0x040fe40006800000 */
[----:B------:R-:W-:Y:S02]  /*3130*/  FSETP.NAN.AND P5, PT, R67, R67, PT ;  /* 0x000000434300720b */ /* 0x000fe40003fa8000 */
[----:B------:R-:W-:-:S02]  /*3140*/  @P0 FSEL R66, R66, R23, P6 ;  /* 0x0000001742420208 */ /* 0x000fc40003000000 */
[----:B------:R-:W-:Y:S02]  /*3150*/  FSETP.NAN.AND P6, PT, R68, R68, PT ;  /* 0x000000444400720b */ /* 0x000fe40003fc8000 */
[----:B------:R-:W-:Y:S02]  /*3160*/  @P0 FSEL R67, R67, R16, P5 ;  /* 0x0000001043430208 */ /* 0x000fe40002800000 */
[----:B------:R-:W-:Y:S02]  /*3170*/  FSETP.GT.AND P5, PT, R58, R19, PT ;  /* 0x000000133a00720b */ /* 0x000fe40003fa4000 */
[----:B------:R-:W-:Y:S02]  /*3180*/  @P0 FSEL R68, R68, R21, P6 ;  /* 0x0000001544440208 */ /* 0x000fe40003000000 */
[C---:B------:R-:W-:Y:S01]  /*3190*/  FSETP.NAN.AND P6, PT, R58.reuse, R58, PT ;  /* 0x0000003a3a00720b */ /* 0x040fe20003fc8000 */
[----:B------:R-:W-:Y:S01]  /*31a0*/  LDS.128 R20, [R41.X4+0x6000] ;  /* 0x0060000029147984 */ /* 0x000fe20000004c00 */
[----:B------:R-:W-:-:S02]  /*31b0*/  FSEL R19, R58, R19, P5 ;  /* 0x000000133a137208 */ /* 0x000fc40002800000 */
[CC--:B------:R-:W-:Y:S02]  /*31c0*/  FSETP.GT.AND P5, PT, R57.reuse, R84.reuse, PT ;  /* 0x000000543900720b */ /* 0x0c0fe40003fa4000 */
[----:B------:R-:W-:Y:S02]  /*31d0*/  @P0 FSEL R58, R58, R19, P6 ;  /* 0x000000133a3a0208 */ /* 0x000fe40003000000 */
[C---:B------:R-:W-:Y:S02]  /*31e0*/  FSETP.NAN.AND P6, PT, R57.reuse, R57, PT ;  /* 0x000000393900720b */ /* 0x040fe40003fc8000 */
[----:B------:R-:W-:Y:S02]  /*31f0*/  FSEL R84, R57, R84, P5 ;  /* 0x0000005439547208 */ /* 0x000fe40002800000 */
[----:B------:R-:W-:Y:S02]  /*3200*/  FSETP.GT.AND P5, PT, R59, R18, PT ;  /* 0x000000123b00720b */ /* 0x000fe40003fa4000 */
[----:B------:R-:W-:-:S02]  /*3210*/  @P0 FSEL R57, R57, R84, P6 ;  /* 0x0000005439390208 */ /* 0x000fc40003000000 */
[C---:B------:R-:W-:Y:S02]  /*3220*/  FSETP.NAN.AND P6, PT, R59.reuse, R59, PT ;  /* 0x0000003b3b00720b */ /* 0x040fe40003fc8000 */
[C---:B------:R-:W-:Y:S02]  /*3230*/  FSEL R18, R59.reuse, R18, P5 ;  /* 0x000000123b127208 */ /* 0x040fe40002800000 */
[CC--:B------:R-:W-:Y:S02]  /*3240*/  FSETP.GT.AND P5, PT, R60.reuse, R17.reuse, PT ;  /* 0x000000113c00720b */ /* 0x0c0fe40003fa4000 */
[----:B------:R-:W-:Y:S02]  /*3250*/  @P0 FSEL R59, R59, R18, P6 ;  /* 0x000000123b3b0208 */ /* 0x000fe40003000000 */
[C---:B------:R-:W-:Y:S02]  /*3260*/  FSETP.NAN.AND P6, PT, R60.reuse, R60, PT ;  /* 0x0000003c3c00720b */ /* 0x040fe40003fc8000 */
[----:B------:R-:W-:-:S02]  /*3270*/  FSEL R17, R60, R17, P5 ;  /* 0x000000113c117208 */ /* 0x000fc40002800000 */
[-C--:B------:R-:W-:Y:S02]  /*3280*/  FSETP.GT.AND P5, PT, R50, R82.reuse, PT ;  /* 0x000000523200720b */ /* 0x080fe40003fa4000 */
[----:B------:R-:W-:Y:S02]  /*3290*/  @P0 FSEL R60, R60, R17, P6 ;  /* 0x000000113c3c0208 */ /* 0x000fe40003000000 */
[C---:B------:R-:W-:Y:S02]  /*32a0*/  FSEL R17, R50.reuse, R82, P5 ;  /* 0x0000005232117208 */ /* 0x040fe40002800000 */
[C---:B------:R-:W-:Y:S02]  /*32b0*/  FSETP.NAN.AND P6, PT, R50.reuse, R50, PT ;  /* 0x000000323200720b */ /* 0x040fe40003fc8000 */
[----:B------:R-:W-:Y:S02]  /*32c0*/  FSETP.GT.AND P5, PT, R33, R87, PT ;  /* 0x000000572100720b */ /* 0x000fe40003fa4000 */
[----:B------:R-:W-:-:S02]  /*32d0*/  @P0 FSEL R50, R50, R17, P6 ;  /* 0x0000001132320208 */ /* 0x000fc40003000000 */
[C---:B------:R-:W-:Y:S02]  /*32e0*/  FSEL R16, R33.reuse, R87, P5 ;  /* 0x0000005721107208 */ /* 0x040fe40002800000 */
[----:B------:R-:W-:Y:S02]  /*32f0*/  FSETP.NAN.AND P6, PT, R33, R33, PT ;  /* 0x000000212100720b */ /* 0x000fe40003fc8000 */
[----:B------:R-:W-:Y:S02]  /*3300*/  FSETP.GT.AND P5, PT, R51, R88, PT ;  /* 0x000000583300720b */ /* 0x000fe40003fa4000 */
[----:B------:R-:W-:Y:S02]  /*3310*/  @P0 FSEL R33, R33, R16, P6 ;  /* 0x0000001021210208 */ /* 0x000fe40003000000 */
[----:B------:R-:W2:Y:S01]  /*3320*/  LDS.128 R16, [R41.X4+0x4000] ;  /* 0x0040000029107984 */ /* 0x000ea20000004c00 */
[C---:B------:R-:W-:Y:S02]  /*3330*/  FSETP.NAN.AND P6, PT, R51.reuse, R51, PT ;  /* 0x000000333300720b */ /* 0x040fe40003fc8000 */
[----:B------:R-:W-:Y:S01]  /*3340*/  FSEL R88, R51, R88, P5 ;  /* 0x0000005833587208 */ /* 0x000fe20002800000 */
[----:B------:R-:W-:Y:S01]  /*3350*/  IMAD.MOV.U32 R87, RZ, RZ, R33 ;  /* 0x000000ffff577224 */ /* 0x000fe200078e0021 */
[----:B------:R-:W-:-:S02]  /*3360*/  FSETP.GT.AND P5, PT, R52, R89, PT ;  /* 0x000000593400720b */ /* 0x000fc40003fa4000 */
[----:B------:R-:W-:Y:S02]  /*3370*/  @P0 FSEL R51, R51, R88, P6 ;  /* 0x0000005833330208 */ /* 0x000fe40003000000 */
[C---:B------:R-:W-:Y:S02]  /*3380*/  FSETP.NAN.AND P6, PT, R52.reuse, R52, PT ;  /* 0x000000343400720b */ /* 0x040fe40003fc8000 */
[C---:B------:R-:W-:Y:S02]  /*3390*/  FSEL R89, R52.reuse, R89, P5 ;  /* 0x0000005934597208 */ /* 0x040fe40002800000 */
[C---:B------:R-:W-:Y:S02]  /*33a0*/  FSETP.GT.AND P5, PT, R53.reuse, R90, PT ;  /* 0x0000005a3500720b */ /* 0x040fe40003fa4000 */
[----:B------:R-:W-:Y:S02]  /*33b0*/  @P0 FSEL R52, R52, R89, P6 ;  /* 0x0000005934340208 */ /* 0x000fe40003000000 */
[----:B------:R-:W-:-:S02]  /*33c0*/  FSETP.NAN.AND P6, PT, R53, R53, PT ;  /* 0x000000353500720b */ /* 0x000fc40003fc8000 */
[C---:B------:R-:W-:Y:S02]  /*33d0*/  FSEL R90, R53.reuse, R90, P5 ;  /* 0x0000005a355a7208 */ /* 0x040fe40002800000 */
[C---:B------:R-:W-:Y:S02]  /*33e0*/  FSETP.GT.AND P5, PT, R54.reuse, R0, PT ;  /* 0x000000003600720b */ /* 0x040fe40003fa4000 */
[----:B------:R-:W-:Y:S02]  /*33f0*/  @P0 FSEL R53, R53, R90, P6 ;  /* 0x0000005a35350208 */ /* 0x000fe40003000000 */
[C---:B------:R-:W-:Y:S02]  /*3400*/  FSETP.NAN.AND P6, PT, R54.reuse, R54, PT ;  /* 0x000000363600720b */ /* 0x040fe40003fc8000 */
[----:B------:R-:W-:Y:S02]  /*3410*/  FSEL R13, R54, R0, P5 ;  /* 0x00000000360d7208 */ /* 0x000fe40002800000 */
[----:B------:R-:W-:-:S02]  /*3420*/  FSETP.GT.AND P5, PT, R55, R85, PT ;  /* 0x000000553700720b */ /* 0x000fc40003fa4000 */
[----:B------:R-:W-:Y:S02]  /*3430*/  @P0 FSEL R54, R54, R13, P6 ;  /* 0x0000000d36360208 */ /* 0x000fe40003000000 */
[C---:B------:R-:W-:Y:S02]  /*3440*/  FSETP.NAN.AND P6, PT, R55.reuse, R55, PT ;  /* 0x000000373700720b */ /* 0x040fe40003fc8000 */
[C---:B------:R-:W-:Y:S01]  /*3450*/  FSEL R0, R55.reuse, R85, P5 ;  /* 0x0000005537007208 */ /* 0x040fe20002800000 */
[----:B------:R-:W-:Y:S01]  /*3460*/  IMAD.MOV.U32 R85, RZ, RZ, R54 ;  /* 0x000000ffff557224 */ /* 0x000fe200078e0036 */
[C---:B------:R-:W-:Y:S02]  /*3470*/  FSETP.GEU.AND P5, PT, R76.reuse, R47, PT ;  /* 0x0000002f4c00720b */ /* 0x040fe40003fae000 */
[----:B------:R-:W-:Y:S02]  /*3480*/  @P0 FSEL R55, R55, R0, P6 ;  /* 0x0000000037370208 */ /* 0x000fe40003000000 */
[----:B------:R-:W-:-:S02]  /*3490*/  FSETP.NAN.AND P6, PT, R76, R76, PT ;  /* 0x0000004c4c00720b */ /* 0x000fc40003fc8000 */
[-C--:B------:R-:W-:Y:S02]  /*34a0*/  FSEL R13, R76, R47.reuse, !P5 ;  /* 0x0000002f4c0d7208 */ /* 0x080fe40006800000 */
[----:B------:R-:W-:Y:S02]  /*34b0*/  FSETP.GT.AND P5, PT, R28, R47, PT ;  /* 0x0000002f1c00720b */ /* 0x000fe40003fa4000 */
[----:B------:R-:W-:Y:S01]  /*34c0*/  @P0 FSEL R76, R76, R13, P6 ;  /* 0x0000000d4c4c0208 */ /* 0x000fe20003000000 */
[----:B------:R-:W-:Y:S01]  /*34d0*/  IMAD.WIDE R12, R83, R38, c[0x0][0x188] ;  /* 0x00006200530c7625 */ /* 0x000fe200078e0226 */
[C---:B------:R-:W-:Y:S02]  /*34e0*/  FSETP.NAN.AND P6, PT, R28.reuse, R28, PT ;  /* 0x0000001c1c00720b */ /* 0x040fe40003fc8000 */
[----:B------:R-:W-:Y:S01]  /*34f0*/  FSEL R47, R28, R47, P5 ;  /* 0x0000002f1c2f7208 */ /* 0x000fe20002800000 */
[----:B------:R-:W-:Y:S01]  /*3500*/  IMAD.MOV.U32 R83, RZ, RZ, R52 ;  /* 0x000000ffff537224 */ /* 0x000fe200078e0034 */
[----:B0-----:R0:W-:Y:S01]  /*3510*/  @!P3 STG.E.128 [R12.64], R4 ;  /* 0x000000040c00b986 */ /* 0x0011e2000c101d06 */
[----:B------:R-:W-:-:S02]  /*3520*/  FSETP.GT.AND P5, PT, R56, R86, PT ;  /* 0x000000563800720b */ /* 0x000fc40003fa4000 */
[----:B------:R-:W-:Y:S01]  /*3530*/  @P0 FSEL R28, R28, R47, P6 ;  /* 0x0000002f1c1c0208 */ /* 0x000fe20003000000 */
[----:B-1----:R0:W-:Y:S01]  /*3540*/  @!P3 STG.E.128 [R14.64], R8 ;  /* 0x000000080e00b986 */ /* 0x0021e2000c101d06 */
[C---:B------:R-:W-:Y:S02]  /*3550*/  FSETP.NAN.AND P6, PT, R56.reuse, R56, PT ;  /* 0x000000383800720b */ /* 0x040fe40003fc8000 */
[C---:B------:R-:W-:Y:S01]  /*3560*/  FSEL R31, R56.reuse, R86, P5 ;  /* 0x00000056381f7208 */ /* 0x040fe20002800000 */
[----:B--2---:R0:W-:Y:S01]  /*3570*/  @P1 STG.E.128 [R24.64], R16 ;  /* 0x0000001018001986 */ /* 0x0041e2000c101d06 */
[----:B------:R-:W-:Y:S01]  /*3580*/  MOV R77, R32 ;  /* 0x00000020004d7202 */ /* 0x000fe20000000f00 */
[----:B------:R-:W-:Y:S01]  /*3590*/  IMAD.MOV.U32 R81, RZ, RZ, R28 ;  /* 0x000000ffff517224 */ /* 0x000fe200078e001c */
[----:B------:R-:W-:Y:S01]  /*35a0*/  @P0 FSEL R56, R56, R31, P6 ;  /* 0x0000001f38380208 */ /* 0x000fe20003000000 */
[----:B------:R0:W-:Y:S01]  /*35b0*/  @P2 STG.E.128 [R26.64], R20 ;  /* 0x000000141a002986 */ /* 0x0001e2000c101d06 */
[----:B------:R-:W-:-:S02]  /*35c0*/  MOV R78, R30 ;  /* 0x0000001e004e7202 */ /* 0x000fc40000000f00 */
[----:B------:R-:W-:Y:S02]  /*35d0*/  MOV R80, R50 ;  /* 0x0000003200507202 */ /* 0x000fe40000000f00 */
[----:B------:R-:W-:Y:S02]  /*35e0*/  MOV R82, R51 ;  /* 0x0000003300527202 */ /* 0x000fe40000000f00 */
[----:B------:R-:W-:Y:S02]  /*35f0*/  MOV R84, R53 ;  /* 0x0000003500547202 */ /* 0x000fe40000000f00 */
[----:B------:R-:W-:Y:S01]  /*3600*/  MOV R86, R55 ;  /* 0x0000003700567202 */ /* 0x000fe20000000f00 */
[----:B------:R-:W-:Y:S01]  /*3610*/  @!P4 CALL.REL.NOINC `(.L_x_45) ;  /* 0x000000100000c944 */ /* 0x000fe20003c00000 */
[----:B------:R-:W-:Y:S05]  /*3620*/  BRA `(.L_x_46) ;  /* 0xffffce8000007947 */ /* 0x000fea000383ffff */
.L_x_45:
[C---:B------:R-:W-:Y:S01]  /*3630*/  FSETP.NAN.AND P0, PT, R76.reuse, R76, PT ;  /* 0x0000004c4c00720b */ /* 0x040fe20003f08000 */
[----:B------:R-:W-:Y:S01]  /*3640*/  BAR.SYNC.DEFER_BLOCKING 0x0 ;  /* 0x0000000000007b1d */ /* 0x000fe20000010000 */
[-C--:B------:R-:W-:Y:S01]  /*3650*/  FSETP.GEU.AND P1, PT, R76, R79.reuse, PT ;  /* 0x0000004f4c00720b */ /* 0x080fe20003f2e000 */
[----:B------:R-:W-:Y:S01]  /*3660*/  IMAD.IADD R40, R40, 0x1, R37 ;  /* 0x0000000128287824 */ /* 0x000fe200078e0225 */
[----:B------:R-:W-:-:S02]  /*3670*/  FSEL R79, R76, R79, P0 ;  /* 0x0000004f4c4f7208 */ /* 0x000fc40000000000 */
[----:B------:R-:W-:Y:S01]  /*3680*/  FSETP.NAN.AND P2, PT, R81, R81, PT ;  /* 0x000000515100720b */ /* 0x000fe20003f48000 */
[----:B------:R-:W-:Y:S01]  /*3690*/  UMOV UR4, URZ ;  /* 0x0000003f00047c82 */ /* 0x000fe20008000000 */
[----:B------:R-:W-:Y:S01]  /*36a0*/  FSEL R76, R76, R79, !P1 ;  /* 0x0000004f4c4c7208 */ /* 0x000fe20004800000 */
[----:B------:R-:W-:Y:S01]  /*36b0*/  UMOV UR5, URZ ;  /* 0x0000003f00057c82 */ /* 0x000fe20008000000 */
[----:B------:R-:W-:Y:S02]  /*36c0*/  SHF.R.U32.HI R0, RZ, 0x3, R46 ;  /* 0x00000003ff007819 */ /* 0x000fe4000001162e */
[C---:B------:R-:W-:Y:S02]  /*36d0*/  FSETP.GEU.AND P1, PT, R76.reuse, R68, PT ;  /* 0x000000444c00720b */ /* 0x040fe40003f2e000 */
[----:B------:R-:W-:Y:S02]  /*36e0*/  FSETP.NAN.AND P0, PT, R76, R76, PT ;  /* 0x0000004c4c00720b */ /* 0x000fe40003f08000 */
[----:B------:R-:W-:-:S09]  /*36f0*/  SHF.L.U64.HI R43, R48, 0x1, R43 ;  /* 0x00000001302b7819 */ /* 0x000fd2000001022b */
[----:B------:R-:W-:-:S04]  /*3700*/  @P1 FSEL R76, R76, R68, P0 ;  /* 0x000000444c4c1208 */ /* 0x000fc80000000000 */
[C---:B------:R-:W-:Y:S02]  /*3710*/  FSETP.GEU.AND P1, PT, R76.reuse, R67, PT ;  /* 0x000000434c00720b */ /* 0x040fe40003f2e000 */
[----:B------:R-:W-:-:S11]  /*3720*/  FSETP.NAN.AND P0, PT, R76, R76, PT ;  /* 0x0000004c4c00720b */ /* 0x000fd60003f08000 */
        /* <DEDUP_REMOVED lines=27> */
[----:B------:R-:W-:Y:S02]  /*38e0*/  @P1 FSEL R76, R76, R71, P0 ;  /* 0x000000474c4c1208 */ /* 0x000fe40000000000 */
[C---:B------:R-:W-:Y:S02]  /*38f0*/  FSETP.GT.AND P1, PT, R81.reuse, R78, PT ;  /* 0x0000004e5100720b */ /* 0x040fe40003f24000 */
[C---:B------:R-:W-:Y:S02]  /*3900*/  FSETP.GEU.AND P4, PT, R76.reuse, R70, PT ;  /* 0x000000464c00720b */ /* 0x040fe40003f8e000 */
[----:B------:R-:W-:Y:S02]  /*3910*/  FSETP.NAN.AND P0, PT, R76, R76, PT ;  /* 0x0000004c4c00720b */ /* 0x000fe40003f08000 */
[----:B------:R-:W-:-:S04]  /*3920*/  FSEL R78, R81, R78, P2 ;  /* 0x0000004e514e7208 */ /* 0x000fc80001000000 */
[----:B------:R-:W-:-:S04]  /*3930*/  FSEL R81, R81, R78, P1 ;  /* 0x0000004e51517208 */ /* 0x000fc80000800000 */
[C---:B------:R-:W-:Y:S02]  /*3940*/  FSETP.GT.AND P1, PT, R81.reuse, R62, PT ;  /* 0x0000003e5100720b */ /* 0x040fe40003f24000 */
[----:B------:R-:W-:Y:S02]  /*3950*/  @P4 FSEL R76, R76, R70, P0 ;  /* 0x000000464c4c4208 */ /* 0x000fe40000000000 */
[----:B------:R-:W-:Y:S02]  /*3960*/  FSETP.NAN.AND P2, PT, R81, R81, PT ;  /* 0x000000515100720b */ /* 0x000fe40003f48000 */
[C---:B------:R-:W-:Y:S02]  /*3970*/  FSETP.GEU.AND P4, PT, R76.reuse, R69, PT ;  /* 0x000000454c00720b */ /* 0x040fe40003f8e000 */
[----:B------:R-:W-:-:S05]  /*3980*/  FSETP.NAN.AND P0, PT, R76, R76, PT ;  /* 0x0000004c4c00720b */ /* 0x000fca0003f08000 */
[----:B------:R-:W-:-:S04]  /*3990*/  @!P1 FSEL R81, R81, R62, P2 ;  /* 0x0000003e51519208 */ /* 0x000fc80001000000 */
        /* <DEDUP_REMOVED lines=8> */
[C---:B------:R-:W-:Y:S02]  /*3a20*/  FSETP.NAN.AND P2, PT, R81.reuse, R81, PT ;  /* 0x000000515100720b */ /* 0x040fe40003f48000 */
[----:B------:R-:W-:Y:S01]  /*3a30*/  FSETP.NAN.AND P0, PT, R76, R76, PT ;  /* 0x0000004c4c00720b */ /* 0x000fe20003f08000 */
[----:B0-----:R-:W0:Y:S06]  /*3a40*/  SHFL.BFLY PT, R5, R76, 0x10, 0x1f ;  /* 0x0e001f004c057f89 */ /* 0x001e2c00000e0000 */
[----:B------:R-:W-:-:S04]  /*3a50*/  @!P1 FSEL R81, R81, R60, P2 ;  /* 0x0000003c51519208 */ /* 0x000fc80001000000 */
[----:B------:R-:W-:Y:S02]  /*3a60*/  FSETP.GT.AND P1, PT, R81, R59, PT ;  /* 0x0000003b5100720b */ /* 0x000fe40003f24000 */
[----:B0-----:R-:W-:-:S04]  /*3a70*/  FSETP.GEU.AND P2, PT, R76, R5, PT ;  /* 0x000000054c00720b */ /* 0x001fc80003f4e000 */
[----:B------:R-:W-:Y:S02]  /*3a80*/  @!P0 FSEL R76, R76, R5, !P2 ;  /* 0x000000054c4c8208 */ /* 0x000fe40005000000 */
[----:B------:R-:W-:-:S03]  /*3a90*/  FSETP.NAN.AND P0, PT, R81, R81, PT ;  /* 0x000000515100720b */ /* 0x000fc60003f08000 */
[----:B------:R-:W0:Y:S02]  /*3aa0*/  SHFL.BFLY PT, R5, R76, 0x8, 0x1f ;  /* 0x0d001f004c057f89 */ /* 0x000e2400000e0000 */
[----:B------:R-:W-:-:S04]  /*3ab0*/  @!P1 FSEL R81, R81, R59, P0 ;  /* 0x0000003b51519208 */ /* 0x000fc80000000000 */
[C---:B------:R-:W-:Y:S02]  /*3ac0*/  FSETP.GT.AND P0, PT, R81.reuse, R58, PT ;  /* 0x0000003a5100720b */ /* 0x040fe40003f04000 */
[----:B------:R-:W-:-:S11]  /*3ad0*/  FSETP.NAN.AND P1, PT, R81, R81, PT ;  /* 0x000000515100720b */ /* 0x000fd60003f28000 */
[----:B------:R-:W-:Y:S02]  /*3ae0*/  @!P0 FSEL R81, R81, R58, P1 ;  /* 0x0000003a51518208 */ /* 0x000fe40000800000 */
[C---:B------:R-:W-:Y:S02]  /*3af0*/  FSETP.NAN.AND P0, PT, R76.reuse, R76, PT ;  /* 0x0000004c4c00720b */ /* 0x040fe40003f08000 */
[C---:B------:R-:W-:Y:S02]  /*3b00*/  FSETP.GT.AND P1, PT, R81.reuse, R57, PT ;  /* 0x000000395100720b */ /* 0x040fe40003f24000 */
[----:B0-----:R-:W-:Y:S02]  /*3b10*/  FSETP.GEU.AND P4, PT, R76, R5, PT ;  /* 0x000000054c00720b */ /* 0x001fe40003f8e000 */
[----:B------:R-:W-:-:S09]  /*3b20*/  FSETP.NAN.AND P2, PT, R81, R81, PT ;  /* 0x000000515100720b */ /* 0x000fd20003f48000 */
[----:B------:R-:W-:Y:S02]  /*3b30*/  @!P1 FSEL R81, R81, R57, P2 ;  /* 0x0000003951519208 */ /* 0x000fe40001000000 */
[----:B------:R-:W-:Y:S02]  /*3b40*/  @P4 FSEL R76, R76, R5, P0 ;  /* 0x000000054c4c4208 */ /* 0x000fe40000000000 */
[CC--:B------:R-:W-:Y:S02]  /*3b50*/  FSETP.GT.AND P0, PT, R81.reuse, R56.reuse, PT ;  /* 0x000000385100720b */ /* 0x0c0fe40003f04000 */
[C---:B------:R-:W-:Y:S01]  /*3b60*/  FSETP.NAN.AND P1, PT, R81.reuse, R81, PT ;  /* 0x000000515100720b */ /* 0x040fe20003f28000 */
[----:B------:R-:W0:Y:S10]  /*3b70*/  SHFL.BFLY PT, R5, R76, 0x4, 0x1f ;  /* 0x0c801f004c057f89 */ /* 0x000e3400000e0000 */
[----:B------:R-:W-:-:S04]  /*3b80*/  @!P0 FSEL R81, R81, R56, P1 ;  /* 0x0000003851518208 */ /* 0x000fc80000800000 */
[C---:B------:R-:W-:Y:S02]  /*3b90*/  FSETP.GT.AND P0, PT, R81.reuse, R86, PT ;  /* 0x000000565100720b */ /* 0x040fe40003f04000 */
[----:B------:R-:W-:Y:S02]  /*3ba0*/  FSETP.NAN.AND P1, PT, R81, R81, PT ;  /* 0x000000515100720b */ /* 0x000fe40003f28000 */
[----:B0-----:R-:W-:-:S09]  /*3bb0*/  FSETP.GEU.AND P2, PT, R76, R5, PT ;  /* 0x000000054c00720b */ /* 0x001fd20003f4e000 */
[----:B------:R-:W-:Y:S02]  /*3bc0*/  @!P0 FSEL R81, R81, R86, P1 ;  /* 0x0000005651518208 */ /* 0x000fe40000800000 */
[C---:B------:R-:W-:Y:S02]  /*3bd0*/  FSETP.NAN.AND P0, PT, R76.reuse, R76, PT ;  /* 0x0000004c4c00720b */ /* 0x040fe40003f08000 */
[C---:B------:R-:W-:Y:S02]  /*3be0*/  FSETP.GT.AND P1, PT, R81.reuse, R85, PT ;  /* 0x000000555100720b */ /* 0x040fe40003f24000 */
[----:B------:R-:W-:Y:S02]  /*3bf0*/  @P2 FSEL R76, R76, R5, P0 ;  /* 0x000000054c4c2208 */ /* 0x000fe40000000000 */
[----:B------:R-:W-:-:S03]  /*3c00*/  FSETP.NAN.AND P0, PT, R81, R81, PT ;  /* 0x000000515100720b */ /* 0x000fc60003f08000 */
[----:B------:R-:W0:Y:S06]  /*3c10*/  SHFL.BFLY PT, R5, R76, 0x2, 0x1f ;  /* 0x0c401f004c057f89 */ /* 0x000e2c00000e0000 */
        /* <DEDUP_REMOVED lines=10> */
[C---:B------:R-:W-:Y:S02]  /*3cc0*/  FSETP.GT.AND P0, PT, R81.reuse, R82, PT ;  /* 0x000000525100720b */ /* 0x040fe40003f04000 */
[----:B------:R-:W-:Y:S01]  /*3cd0*/  FSETP.NAN.AND P1, PT, R81, R81, PT ;  /* 0x000000515100720b */ /* 0x000fe20003f28000 */
[----:B------:R-:W0:Y:S01]  /*3ce0*/  SHFL.BFLY PT, R5, R76, 0x1, 0x1f ;  /* 0x0c201f004c057f89 */ /* 0x000e2200000e0000 */
[----:B------:R-:W-:-:S09]  /*3cf0*/  FSETP.NAN.AND P4, PT, R76, R76, PT ;  /* 0x0000004c4c00720b */ /* 0x000fd20003f88000 */
[----:B------:R-:W-:-:S04]  /*3d00*/  @!P0 FSEL R81, R81, R82, P1 ;  /* 0x0000005251518208 */ /* 0x000fc80000800000 */
[C---:B------:R-:W-:Y:S02]  /*3d10*/  FSETP.GT.AND P1, PT, R81.reuse, R80, PT ;  /* 0x000000505100720b */ /* 0x040fe40003f24000 */
[----:B------:R-:W-:Y:S02]  /*3d20*/  FSETP.NAN.AND P2, PT, R81, R81, PT ;  /* 0x000000515100720b */ /* 0x000fe40003f48000 */
[----:B0-----:R-:W-:-:S09]  /*3d30*/  FSETP.GEU.AND P0, PT, R76, R5, PT ;  /* 0x000000054c00720b */ /* 0x001fd20003f0e000 */
[----:B------:R-:W-:Y:S02]  /*3d40*/  @!P1 FSEL R81, R81, R80, P2 ;  /* 0x0000005051519208 */ /* 0x000fe40001000000 */
[C---:B------:R-:W-:Y:S02]  /*3d50*/  LOP3.LUT P1, RZ, R46.reuse, 0x1f, RZ, 0xc0, !PT ;  /* 0x0000001f2eff7812 */ /* 0x040fe4000782c0ff */
[----:B------:R-:W-:Y:S02]  /*3d60*/  ISETP.GE.AND P2, PT, R46, 0x10, PT ;  /* 0x000000102e00780c */ /* 0x000fe40003f46270 */
[----:B------:R-:W-:Y:S02]  /*3d70*/  FSETP.GT.AND P5, PT, R81, R87, PT ;  /* 0x000000575100720b */ /* 0x000fe40003fa4000 */
[----:B------:R-:W-:Y:S02]  /*3d80*/  @P0 SEL R76, R76, R5, P4 ;  /* 0x000000054c4c0207 */ /* 0x000fe40002000000 */
[----:B------:R-:W-:-:S02]  /*3d90*/  LOP3.LUT R5, R0, 0x3c, RZ, 0xc0, !PT ;  /* 0x0000003c00057812 */ /* 0x000fc400078ec0ff */
[----:B------:R-:W-:-:S03]  /*3da0*/  FSETP.NAN.AND P0, PT, R81, R81, PT ;  /* 0x000000515100720b */ /* 0x000fc60003f08000 */
[----:B------:R-:W-:Y:S04]  /*3db0*/  @!P1 STS [R5], R76 ;  /* 0x0000004c05009388 */ /* 0x000fe80000000800 */
[----:B------:R-:W-:Y:S01]  /*3dc0*/  @!P5 FSEL R81, R81, R87, P0 ;  /* 0x000000575151d208 */ /* 0x000fe20000000000 */
[----:B------:R-:W-:Y:S03]  /*3dd0*/  BAR.SYNC.DEFER_BLOCKING 0x0 ;  /* 0x0000000000007b1d */ /* 0x000fe60000010000 */
[----:B------:R-:W-:-:S03]  /*3de0*/  FSETP.NAN.AND P4, PT, R81, R81, PT ;  /* 0x000000515100720b */ /* 0x000fc60003f88000 */
[----:B------:R-:W0:Y:S04]  /*3df0*/  SHFL.BFLY PT, R0, R81, 0x10, 0x1f ;  /* 0x0e001f0051007f89 */ /* 0x000e2800000e0000 */
[----:B------:R-:W-:Y:S01]  /*3e00*/  @!P2 LDS R4, [R46.X4] ;  /* 0x000000002e04a984 */ /* 0x000fe20000004800 */
[----:B0-----:R-:W-:-:S05]  /*3e10*/  FSETP.GT.AND P0, PT, R81, R0, PT ;  /* 0x000000005100720b */ /* 0x001fca0003f04000 */
[----:B------:R-:W-:-:S05]  /*3e20*/  @!P4 FSEL R81, R81, R0, P0 ;  /* 0x000000005151c208 */ /* 0x000fca0000000000 */
[----:B------:R-:W0:Y:S02]  /*3e30*/  SHFL.BFLY PT, R0, R81, 0x8, 0x1f ;  /* 0x0d001f0051007f89 */ /* 0x000e2400000e0000 */
[----:B0-----:R-:W-:Y:S02]  /*3e40*/  FSETP.GT.AND P4, PT, R81, R0, PT ;  /* 0x000000005100720b */ /* 0x001fe40003f84000 */
[----:B------:R-:W0:Y:S01]  /*3e50*/  SHFL.BFLY PT, R7, R4, 0x8, 0x1f ;  /* 0x0d001f0004077f89 */ /* 0x000e2200000e0000 */
[C---:B------:R-:W-:Y:S02]  /*3e60*/  FSETP.NAN.AND P0, PT, R4.reuse, R4, PT ;  /* 0x000000040400720b */ /* 0x040fe40003f08000 */
[----:B0-----:R-:W-:-:S04]  /*3e70*/  FSETP.GEU.AND P5, PT, R4, R7, PT ;  /* 0x000000070400720b */ /* 0x001fc80003fae000 */
[C---:B------:R-:W-:Y:S02]  /*3e80*/  FSEL R7, R4.reuse, R7, !P5 ;  /* 0x0000000704077208 */ /* 0x040fe40006800000 */
[C---:B------:R-:W-:Y:S02]  /*3e90*/  FSETP.NAN.AND P5, PT, R81.reuse, R81, PT ;  /* 0x000000515100720b */ /* 0x040fe40003fa8000 */
[----:B------:R-:W-:Y:S02]  /*3ea0*/  FSEL R7, R4, R7, P0 ;  /* 0x0000000704077208 */ /* 0x000fe40000000000 */
[----:B------:R-:W-:Y:S02]  /*3eb0*/  @!P4 FSEL R81, R81, R0, P5 ;  /* 0x000000005151c208 */ /* 0x000fe40002800000 */
[----:B------:R-:W-:Y:S01]  /*3ec0*/  FSETP.NAN.AND P0, PT, R7, R7, PT ;  /* 0x000000070700720b */ /* 0x000fe20003f08000 */
[----:B------:R-:W0:Y:S01]  /*3ed0*/  SHFL.BFLY PT, R0, R7, 0x4, 0x1f ;  /* 0x0c801f0007007f89 */ /* 0x000e2200000e0000 */
[----:B------:R-:W-:-:S03]  /*3ee0*/  FSETP.NAN.AND P5, PT, R81, R81, PT ;  /* 0x000000515100720b */ /* 0x000fc60003fa8000 */
[----:B------:R-:W1:Y:S01]  /*3ef0*/  SHFL.BFLY PT, R6, R81, 0x4, 0x1f ;  /* 0x0c801f0051067f89 */ /* 0x000e6200000e0000 */
[----:B0-----:R-:W-:Y:S02]  /*3f00*/  FSETP.GEU.AND P6, PT, R7, R0, PT ;  /* 0x000000000700720b */ /* 0x001fe40003fce000 */
[----:B-1----:R-:W-:-:S11]  /*3f10*/  FSETP.GT.AND P4, PT, R81, R6, PT ;  /* 0x000000065100720b */ /* 0x002fd60003f84000 */
[----:B------:R-:W-:Y:S02]  /*3f20*/  @P6 FSEL R7, R7, R0, P0 ;  /* 0x0000000007076208 */ /* 0x000fe40000000000 */
[----:B------:R-:W-:-:S03]  /*3f30*/  @!P4 FSEL R81, R81, R6, P5 ;  /* 0x000000065151c208 */ /* 0x000fc60002800000 */
[----:B------:R-:W0:Y:S01]  /*3f40*/  SHFL.BFLY PT, R0, R7, 0x2, 0x1f ;  /* 0x0c401f0007007f89 */ /* 0x000e2200000e0000 */
[----:B------:R-:W-:Y:S01]  /*3f50*/  FSETP.NAN.AND P0, PT, R7, R7, PT ;  /* 0x000000070700720b */ /* 0x000fe20003f08000 */
[----:B------:R-:W-:Y:S01]  /*3f60*/  IMAD.SHL.U32 R6, R48, 0x2, RZ ;  /* 0x0000000230067824 */ /* 0x000fe200078e00ff */
[----:B------:R-:W-:Y:S01]  /*3f70*/  FSETP.NAN.AND P5, PT, R81, R81, PT ;  /* 0x000000515100720b */ /* 0x000fe20003fa8000 */
[----:B------:R-:W1:Y:S01]  /*3f80*/  SHFL.BFLY PT, R4, R81, 0x2, 0x1f ;  /* 0x0c401f0051047f89 */ /* 0x000e6200000e0000 */
[----:B0-----:R-:W-:Y:S02]  /*3f90*/  FSETP.GEU.AND P6, PT, R7, R0, PT ;  /* 0x000000000700720b */ /* 0x001fe40003fce000 */
[----:B-1----:R-:W-:-:S11]  /*3fa0*/  FSETP.GT.AND P4, PT, R81, R4, PT ;  /* 0x000000045100720b */ /* 0x002fd60003f84000 */
[----:B------:R-:W-:Y:S02]  /*3fb0*/  @P6 FSEL R7, R7, R0, P0 ;  /* 0x0000000007076208 */ /* 0x000fe40000000000 */
[C---:B------:R-:W-:Y:S02]  /*3fc0*/  LOP3.LUT P0, RZ, R46.reuse, 0xf, RZ, 0xc0, !PT ;  /* 0x0000000f2eff7812 */ /* 0x040fe4000780c0ff */
[----:B------:R-:W-:Y:S01]  /*3fd0*/  @!P4 FSEL R81, R81, R4, P5 ;  /* 0x000000045151c208 */ /* 0x000fe20002800000 */
[----:B------:R-:W0:Y:S01]  /*3fe0*/  SHFL.BFLY PT, R0, R7, 0x1, 0x1f ;  /* 0x0c201f0007007f89 */ /* 0x000e2200000e0000 */
[----:B------:R-:W-:Y:S02]  /*3ff0*/  ISETP.LT.AND P0, PT, R46, 0x10, !P0 ;  /* 0x000000102e00780c */ /* 0x000fe40004701270 */
[C---:B------:R-:W-:Y:S01]  /*4000*/  FSETP.NAN.AND P6, PT, R7.reuse, R7, PT ;  /* 0x000000070700720b */ /* 0x040fe20003fc8000 */
[----:B------:R-:W1:Y:S01]  /*4010*/  SHFL.BFLY PT, R4, R81, 0x1, 0x1f ;  /* 0x0c201f0051047f89 */ /* 0x000e6200000e0000 */
[----:B0-----:R-:W-:-:S02]  /*4020*/  FSETP.GEU.AND P5, PT, R7, R0, PT ;  /* 0x000000000700720b */ /* 0x001fc40003fae000 */
[----:B-1----:R-:W-:-:S11]  /*4030*/  FSETP.GT.AND P4, PT, R81, R4, PT ;  /* 0x000000045100720b */ /* 0x002fd60003f84000 */
[----:B------:R-:W-:Y:S02]  /*4040*/  @P5 SEL R7, R7, R0, P6 ;  /* 0x0000000007075207 */ /* 0x000fe40003000000 */
[----:B------:R-:W-:-:S03]  /*4050*/  FSETP.NAN.AND P5, PT, R81, R81, PT ;  /* 0x000000515100720b */ /* 0x000fc60003fa8000 */
[----:B------:R-:W-:Y:S01]  /*4060*/  @P0 STS [R46.X4], R7 ;  /* 0x000000072e000388 */ /* 0x000fe20000004800 */
[----:B------:R-:W-:-:S03]  /*4070*/  @!P4 SEL R81, R81, R4, P5 ;  /* 0x000000045151c207 */ /* 0x000fc60002800000 */
[----:B------:R-:W-:Y:S06]  /*4080*/  BAR.SYNC.DEFER_BLOCKING 0x0 ;  /* 0x0000000000007b1d */ /* 0x000fec0000010000 */
[----:B------:R-:W-:Y:S04]  /*4090*/  LDS R0, [RZ] ;  /* 0x00000000ff007984 */ /* 0x000fe80000000800 */
[----:B------:R-:W-:Y:S06]  /*40a0*/  BAR.SYNC.DEFER_BLOCKING 0x0 ;  /* 0x0000000000007b1d */ /* 0x000fec0000010000 */
[----:B------:R-:W-:Y:S04]  /*40b0*/  @!P1 STS [R5], R81 ;  /* 0x0000005105009388 */ /* 0x000fe80000000800 */
[----:B------:R-:W-:Y:S06]  /*40c0*/  BAR.SYNC.DEFER_BLOCKING 0x0 ;  /* 0x0000000000007b1d */ /* 0x000fec0000010000 */
[----:B------:R-:W0:Y:S04]  /*40d0*/  @!P2 LDS R8, [R46.X4] ;  /* 0x000000002e08a984 */ /* 0x000e280000004800 */
[----:B0-----:R-:W0:Y:S01]  /*40e0*/  SHFL.BFLY PT, R9, R8, 0x8, 0x1f ;  /* 0x0d001f0008097f89 */ /* 0x001e2200000e0000 */
[----:B------:R-:W-:-:S02]  /*40f0*/  FSETP.NAN.AND P2, PT, R8, R8, PT ;  /* 0x000000080800720b */ /* 0x000fc40003f48000 */
[----:B0-----:R-:W-:-:S04]  /*4100*/  FSETP.GT.AND P1, PT, R8, R9, PT ;  /* 0x000000090800720b */ /* 0x001fc80003f24000 */
[----:B------:R-:W-:-:S04]  /*4110*/  FSEL R9, R8, R9, P1 ;  /* 0x0000000908097208 */ /* 0x000fc80000800000 */
[----:B------:R-:W-:-:S04]  /*4120*/  FSEL R9, R8, R9, P2 ;  /* 0x0000000908097208 */ /* 0x000fc80001000000 */
[C---:B------:R-:W-:Y:S01]  /*4130*/  FSETP.NAN.AND P2, PT, R9.reuse, R9, PT ;  /* 0x000000090900720b */ /* 0x040fe20003f48000 */
[----:B------:R-:W0:Y:S02]  /*4140*/  SHFL.BFLY PT, R4, R9, 0x4, 0x1f ;  /* 0x0c801f0009047f89 */ /* 0x000e2400000e0000 */
[----:B0-----:R-:W-:-:S13]  /*4150*/  FSETP.GT.AND P1, PT, R9, R4, PT ;  /* 0x000000040900720b */ /* 0x001fda0003f24000 */
[----:B------:R-:W-:-:S04]  /*4160*/  @!P1 FSEL R9, R9, R4, P2 ;  /* 0x0000000409099208 */ /* 0x000fc80001000000 */
[C---:B------:R-:W-:Y:S01]  /*4170*/  FSETP.NAN.AND P2, PT, R9.reuse, R9, PT ;  /* 0x000000090900720b */ /* 0x040fe20003f48000 */
[----:B------:R-:W0:Y:S02]  /*4180*/  SHFL.BFLY PT, R4, R9, 0x2, 0x1f ;  /* 0x0c401f0009047f89 */ /* 0x000e2400000e0000 */
[----:B0-----:R-:W-:-:S13]  /*4190*/  FSETP.GT.AND P1, PT, R9, R4, PT ;  /* 0x000000040900720b */ /* 0x001fda0003f24000 */
[----:B------:R-:W-:-:S04]  /*41a0*/  @!P1 FSEL R9, R9, R4, P2 ;  /* 0x0000000409099208 */ /* 0x000fc80001000000 */
[C---:B------:R-:W-:Y:S01]  /*41b0*/  FSETP.NAN.AND P2, PT, R9.reuse, R9, PT ;  /* 0x000000090900720b */ /* 0x040fe20003f48000 */
[----:B------:R-:W0:Y:S02]  /*41c0*/  SHFL.BFLY PT, R4, R9, 0x1, 0x1f ;  /* 0x0c201f0009047f89 */ /* 0x000e2400000e0000 */
[----:B0-----:R-:W-:-:S13]  /*41d0*/  FSETP.GT.AND P1, PT, R9, R4, PT ;  /* 0x000000040900720b */ /* 0x001fda0003f24000 */
[----:B------:R-:W-:-:S05]  /*41e0*/  @!P1 SEL R9, R9, R4, P2 ;  /* 0x0000000409099207 */ /* 0x000fca0001000000 */
[----:B------:R0:W-:Y:S04]  /*41f0*/  @P0 STS [R46.X4], R9 ;  /* 0x000000092e000388 */ /* 0x0001e80000004800 */
[----:B------:R-:W-:Y:S01]  /*4200*/  BAR.SYNC.DEFER_BLOCKING 0x0 ;  /* 0x0000000000007b1d */ /* 0x000fe20000010000 */
[----:B------:R-:W-:-:S04]  /*4210*/  FSETP.GE.AND P0, PT, R0, RZ, PT ;  /* 0x000000ff0000720b */ /* 0x000fc80003f06000 */
[----:B------:R-:W-:Y:S02]  /*4220*/  FSEL R4, R0, RZ, !P0 ;  /* 0x000000ff00047208 */ /* 0x000fe40004000000 */
[----:B0-----:R-:W-:-:S03]  /*4230*/  MOV R9, 0x3e800000 ;  /* 0x3e80000000097802 */ /* 0x001fc60000000f00 */
[----:B------:R-:W-:-:S05]  /*4240*/  FADD R4, RZ, -R4 ;  /* 0x80000004ff047221 */ /* 0x000fca0000000000 */
[----:B------:R-:W-:Y:S01]  /*4250*/  FSETP.NAN.AND P1, PT, R4, R4, PT ;  /* 0x000000040400720b */ /* 0x000fe20003f28000 */
[----:B------:R-:W0:Y:S02]  /*4260*/  LDS R5, [RZ] ;  /* 0x00000000ff057984 */ /* 0x000e240000000800 */
[C---:B0-----:R-:W-:Y:S02]  /*4270*/  FSETP.GTU.AND P0, PT, R5.reuse, RZ, PT ;  /* 0x000000ff0500720b */ /* 0x041fe40003f0c000 */
[C---:B------:R-:W-:Y:S02]  /*4280*/  F2FP.BF16.PACK_AB R0, R5.reuse, R0 ;  /* 0x000000000500723e */ /* 0x040fe400000010ff */
[----:B------:R-:W-:Y:S02]  /*4290*/  FSEL R7, R5, RZ, P0 ;  /* 0x000000ff05077208 */ /* 0x000fe40000000000 */
[----:B------:R-:W-:Y:S02]  /*42a0*/  PRMT R10, R0, 0x7632, R10 ;  /* 0x00007632000a7816 */ /* 0x000fe4000000000a */
[----:B------:R-:W-:-:S04]  /*42b0*/  FSETP.GT.AND P0, PT, R4, R7, PT ;  /* 0x000000070400720b */ /* 0x000fc80003f04000 */
[----:B------:R-:W-:-:S05]  /*42c0*/  @!P1 FSEL R4, R4, R7, P0 ;  /* 0x0000000704049208 */ /* 0x000fca0000000000 */
[----:B------:R-:W-:Y:S01]  /*42d0*/  FMUL R8, R4, 0.0078740157186985015869 ;  /* 0x3c01020404087820 */ /* 0x000fe20000400000 */
[C---:B------:R-:W-:Y:S02]  /*42e0*/  IADD3 R4, P4, R6.reuse, c[0x0][0x190], RZ ;  /* 0x0000640006047a10 */ /* 0x040fe40007f9e0ff */
[----:B------:R-:W-:Y:S02]  /*42f0*/  IADD3 R6, P5, R6, c[0x0][0x198], RZ ;  /* 0x0000660006067a10 */ /* 0x000fe40007fbe0ff */
[C---:B------:R-:W-:Y:S02]  /*4300*/  FSETP.GT.AND P0, PT, R8.reuse, 9.9999997473787516356e-06, PT ;  /* 0x3727c5ac0800780b */ /* 0x040fe40003f04000 */
[----:B------:R-:W-:Y:S02]  /*4310*/  FSETP.NAN.AND P1, PT, R8, R8, PT ;  /* 0x000000080800720b */ /* 0x000fe40003f28000 */
[C---:B------:R-:W-:Y:S02]  /*4320*/  IADD3.X R5, R43.reuse, c[0x0][0x194], RZ, P4, !PT ;  /* 0x000065002b057a10 */ /* 0x040fe400027fe4ff */
[----:B------:R-:W-:-:S07]  /*4330*/  IADD3.X R7, R43, c[0x0][0x19c], RZ, P5, !PT ;  /* 0x000067002b077a10 */ /* 0x000fce0002ffe4ff */
[----:B------:R-:W-:Y:S02]  /*4340*/  @!P0 FSEL R8, R8, 9.9999997473787516356e-06, P1 ;  /* 0x3727c5ac08088808 */ /* 0x000fe40000800000 */
[----:B------:R-:W-:Y:S02]  /*4350*/  LOP3.LUT P0, RZ, R46, 0x1ff, RZ, 0xc0, !PT ;  /* 0x000001ff2eff7812 */ /* 0x000fe4000780c0ff */
[C---:B------:R-:W-:Y:S02]  /*4360*/  FSETP.GT.AND P1, PT, |R8|.reuse, 8.50705917302346158658e+37, PT ;  /* 0x7e8000000800780b */ /* 0x040fe40003f24200 */
[----:B------:R-:W-:Y:S02]  /*4370*/  FSETP.GEU.AND P2, PT, |R8|, 1.175494350822287508e-38, PT ;  /* 0x008000000800780b */ /* 0x000fe40003f4e200 */
[----:B------:R-:W-:Y:S02]  /*4380*/  ISETP.LT.AND P0, PT, R48, 0x200, !P0 ;  /* 0x000002003000780c */ /* 0x000fe40004701270 */
[----:B------:R-:W-:-:S07]  /*4390*/  FSEL R9, R9, 1, P1 ;  /* 0x3f80000009097808 */ /* 0x000fce0000800000 */
[----:B------:R-:W-:Y:S02]  /*43a0*/  @P1 FMUL R8, R8, 0.25 ;  /* 0x3e80000008081820 */ /* 0x000fe40000400000 */
[----:B------:R-:W-:Y:S02]  /*43b0*/  @!P2 FMUL R9, R9, 16777216 ;  /* 0x4b8000000909a820 */ /* 0x000fe40000400000 */
[----:B------:R-:W-:Y:S01]  /*43c0*/  @!P2 FMUL R8, R8, 16777216 ;  /* 0x4b8000000808a820 */ /* 0x000fe20000400000 */
[----:B------:R0:W-:Y:S03]  /*43d0*/  @P0 STG.E.U16 [R4.64], R0 ;  /* 0x0000000004000986 */ /* 0x0001e6000c101506 */
[----:B------:R-:W1:Y:S01]  /*43e0*/  MUFU.RCP R20, R8 ;  /* 0x0000000800147308 */ /* 0x000e620000001000 */
[----:B------:R0:W-:Y:S01]  /*43f0*/  @P0 STG.E.U16 [R6.64], R10 ;  /* 0x0000000a06000986 */ /* 0x0001e2000c101506 */
[----:B------:R-:W-:Y:S01]  /*4400*/  PLOP3.LUT P0, PT, PT, PT, PT, 0x80, 0x0 ;  /* 0x000000000000781c */ /* 0x000fe20003f0f070 */
[----:B01----:R-:W-:-:S05]  /*4410*/  FMUL R20, R20, R9 ;  /* 0x0000000914147220 */ /* 0x003fca0000400000 */
.L_x_92:
[----:B------:R-:W-:Y:S01]  /*4420*/  LOP3.LUT R0, R36, UR4, RZ, 0xfc, !PT ;  /* 0x0000000424007c12 */ /* 0x000fe2000f8efcff */
[----:B------:R-:W-:Y:S01]  /*4430*/  IMAD.MOV.U32 R27, RZ, RZ, 0x4 ;  /* 0x00000004ff1b7424 */ /* 0x000fe200078e00ff */
[----:B0-----:R-:W-:Y:S01]  /*4440*/  MOV R4, UR5 ;  /* 0x0000000500047c02 */ /* 0x001fe20008000f00 */
[----:B------:R-:W-:Y:S01]  /*4450*/  CS2R R16, SRZ ;  /* 0x0000000000107805 */ /* 0x000fe2000001ff00 */
[----:B------:R-:W-:Y:S01]  /*4460*/  ISETP.LT.U32.AND P1, PT, R0, 0x3000, PT ;  /* 0x000030000000780c */ /* 0x000fe20003f21070 */
[----:B------:R-:W-:Y:S01]  /*4470*/  CS2R R18, SRZ ;  /* 0x0000000000127805 */ /* 0x000fe2000001ff00 */
[----:B------:R-:W-:-:S02]  /*4480*/  IADD3 R21, R37, R0, RZ ;  /* 0x0000000025157210 */ /* 0x000fc40007ffe0ff */
[----:B------:R-:W-:-:S03]  /*4490*/  ISETP.LT.U32.AND.EX P1, PT, R4, RZ, !P3, P1 ;  /* 0x000000ff0400720c */ /* 0x000fc60005f21110 */
[----:B------:R-:W-:-:S10]  /*44a0*/  IMAD.WIDE R4, R21, R27, c[0x0][0x188] ;  /* 0x0000620015047625 */ /* 0x000fd400078e021b */
[----:B------:R0:W2:Y:S01]  /*44b0*/  @P1 LDG.E.EF.128 R16, [R4.64] ;  /* 0x0000000604101981 */ /* 0x0000a2000c0e1d00 */
[----:B------:R-:W-:Y:S01]  /*44c0*/  IADD3 R22, R3, UR4, RZ ;  /* 0x0000000403167c10 */ /* 0x000fe2000fffe0ff */
[----:B------:R-:W-:Y:S01]  /*44d0*/  CS2R R12, SRZ ;  /* 0x00000000000c7805 */ /* 0x000fe2000001ff00 */
[----:B------:R-:W-:Y:S01]  /*44e0*/  CS2R R14, SRZ ;  /* 0x00000000000e7805 */ /* 0x000fe2000001ff00 */
[----:B------:R-:W-:Y:S02]  /*44f0*/  IADD3 R24, R40, UR4, RZ ;  /* 0x0000000428187c10 */ /* 0x000fe4000fffe0ff */
[----:B------:R-:W-:-:S05]  /*4500*/  IMAD.WIDE R22, R22, R27, c[0x0][0x188] ;  /* 0x0000620016167625 */ /* 0x000fca00078e021b */
[----:B------:R1:W3:Y:S01]  /*4510*/  @P1 LDG.E.EF.128 R12, [R22.64] ;  /* 0x00000006160c1981 */ /* 0x0002e2000c0e1d00 */
[----:B------:R-:W-:Y:S01]  /*4520*/  IADD3 R0, R2, UR4, RZ ;  /* 0x0000000402007c10 */ /* 0x000fe2000fffe0ff */
[-C--:B------:R-:W-:Y:S01]  /*4530*/  IMAD.WIDE R24, R24, R27.reuse, c[0x0][0x188] ;  /* 0x0000620018187625 */ /* 0x080fe200078e021b */
[----:B0-----:R-:W-:Y:S01]  /*4540*/  CS2R R4, SRZ ;  /* 0x0000000000047805 */ /* 0x001fe2000001ff00 */
[----:B------:R-:W-:Y:S01]  /*4550*/  CS2R R6, SRZ ;  /* 0x0000000000067805 */ /* 0x000fe2000001ff00 */
[----:B------:R-:W-:Y:S01]  /*4560*/  CS2R R8, SRZ ;  /* 0x0000000000087805 */ /* 0x000fe2000001ff00 */
[----:B------:R-:W-:Y:S01]  /*4570*/  CS2R R10, SRZ ;  /* 0x00000000000a7805 */ /* 0x000fe2000001ff00 */
[----:B-1----:R-:W-:-:S05]  /*4580*/  IMAD.WIDE R22, R0, R27, c[0x0][0x188] ;  /* 0x0000620000167625 */ /* 0x002fca00078e021b */
[----:B------:R0:W5:Y:S04]  /*4590*/  @P1 LDG.E.EF.128 R8, [R24.64] ;  /* 0x0000000618081981 */ /* 0x000168000c0e1d00 */
[----:B------:R1:W5:Y:S01]  /*45a0*/  @P1 LDG.E.EF.128 R4, [R22.64] ;  /* 0x0000000616041981 */ /* 0x000362000c0e1d00 */
[----:B------:R-:W-:Y:S01]  /*45b0*/  BSSY B0, `(.L_x_47) ;  /* 0x0000035000007945 */ /* 0x000fe20003800000 */
[----:B--2---:R-:W-:Y:S01]  /*45c0*/  FMUL R27, R16, R16 ;  /* 0x00000010101b7220 */ /* 0x004fe20000400000 */
[-C--:B------:R-:W-:Y:S01]  /*45d0*/  FMUL R0, R17, R17.reuse ;  /* 0x0000001111007220 */ /* 0x080fe20000400000 */
[----:B0-----:R-:W-:Y:S02]  /*45e0*/  FMUL R25, R18, R18 ;  /* 0x0000001212197220 */ /* 0x001fe40000400000 */
[----:B------:R-:W-:Y:S01]  /*45f0*/  FMUL R27, R27, R16 ;  /* 0x000000101b1b7220 */ /* 0x000fe20000400000 */
[----:B------:R-:W-:Y:S01]  /*4600*/  FMUL R0, R0, R17 ;  /* 0x0000001100007220 */ /* 0x000fe20000400000 */
[----:B------:R-:W-:-:S02]  /*4610*/  FMUL R25, R25, R18 ;  /* 0x0000001219197220 */ /* 0x000fc40000400000 */
[----:B------:R-:W-:Y:S01]  /*4620*/  FFMA R27, R27, 0.044714998453855514526, R16 ;  /* 0x3d3727131b1b7823 */ /* 0x000fe20000000010 */
[----:B------:R-:W-:Y:S01]  /*4630*/  FFMA R24, R0, 0.044714998453855514526, R17 ;  /* 0x3d37271300187823 */ /* 0x000fe20000000011 */
[----:B------:R-:W-:Y:S02]  /*4640*/  FFMA R25, R25, 0.044714998453855514526, R18 ;  /* 0x3d37271319197823 */ /* 0x000fe40000000012 */
[----:B------:R-:W-:-:S04]  /*4650*/  FMUL R29, R27, 0.79788458347320556641 ;  /* 0x3f4c422a1b1d7820 */ /* 0x000fc80000400000 */
[----:B------:R-:W-:-:S05]  /*4660*/  FADD.FTZ R28, |R29|, -RZ ;  /* 0x800000ff1d1c7221 */ /* 0x000fca0000010200 */
[----:B------:R-:W-:-:S13]  /*4670*/  FSETP.GE.AND P4, PT, R28, 0.60000002384185791016, PT ;  /* 0x3f19999a1c00780b */ /* 0x000fda0003f86000 */
[C---:B------:R-:W-:Y:S01]  /*4680*/  @P4 FMUL R26, R28.reuse, 2.8853900432586669922 ;  /* 0x4038aa3b1c1a4820 */ /* 0x040fe20000400000 */
[----:B------:R-:W-:Y:S01]  /*4690*/  @!P4 MOV R30, 0x3c80f082 ;  /* 0x3c80f082001ec802 */ /* 0x000fe20000000f00 */
[----:B-1----:R-:W-:Y:S01]  /*46a0*/  @!P4 FMUL R23, R29, R29 ;  /* 0x0000001d1d17c220 */ /* 0x002fe20000400000 */
[----:B------:R-:W-:Y:S01]  /*46b0*/  @P4 IMAD.MOV.U32 R22, RZ, RZ, 0x3f800000 ;  /* 0x3f800000ff164424 */ /* 0x000fe200078e00ff */
[----:B------:R-:W-:Y:S02]  /*46c0*/  @P4 FSETP.GE.AND P2, PT, R28, 9.010913848876953125, PT ;  /* 0x41102cb41c00480b */ /* 0x000fe40003f46000 */
[----:B------:R-:W0:Y:S01]  /*46d0*/  @P4 MUFU.EX2 R26, R26 ;  /* 0x0000001a001a4308 */ /* 0x000e220000000800 */
[----:B------:R-:W-:Y:S01]  /*46e0*/  @!P4 FFMA.FTZ R0, R23, R30, -0.052303962409496307373 ;  /* 0xbd563cae1700c423 */ /* 0x000fe2000001001e */
[----:B------:R-:W-:Y:S01]  /*46f0*/  FMUL R30, R24, 0.79788458347320556641 ;  /* 0x3f4c422a181e7820 */ /* 0x000fe20000400000 */
[----:B------:R-:W-:Y:S02]  /*4700*/  FMUL R24, R19, R19 ;  /* 0x0000001313187220 */ /* 0x000fe40000400000 */
[----:B------:R-:W-:Y:S01]  /*4710*/  @!P4 FFMA.FTZ R0, R23, R0, 0.1331529766321182251 ;  /* 0x3e0859411700c423 */ /* 0x000fe20000010000 */
[----:B------:R-:W-:-:S03]  /*4720*/  FADD.FTZ R28, |R30|, -RZ ;  /* 0x800000ff1e1c7221 */ /* 0x000fc60000010200 */
[----:B------:R-:W-:-:S04]  /*4730*/  @!P4 FFMA.FTZ R0, R23, R0, -0.33332768082618713379 ;  /* 0xbeaaa9ed1700c423 */ /* 0x000fc80000010000 */
[----:B------:R-:W-:Y:S01]  /*4740*/  @!P4 FFMA.FTZ R0, R23, R0, RZ ;  /* 0x000000001700c223 */ /* 0x000fe200000100ff */
[----:B0-----:R-:W-:Y:S01]  /*4750*/  @P4 FADD R27, R26, 1 ;  /* 0x3f8000001a1b4421 */ /* 0x001fe20000000000 */
[----:B------:R-:W-:-:S05]  /*4760*/  FMUL R26, R24, R19 ;  /* 0x00000013181a7220 */ /* 0x000fca0000400000 */
[----:B------:R-:W0:Y:S02]  /*4770*/  @P4 MUFU.RCP R27, R27 ;  /* 0x0000001b001b4308 */ /* 0x000e240000001000 */
[----:B0-----:R-:W-:Y:S01]  /*4780*/  @P4 FFMA.FTZ R22, R27, -2, R22 ;  /* 0xc00000001b164823 */ /* 0x001fe20000010016 */
[----:B---3--:R-:W-:-:S04]  /*4790*/  FMUL R27, R12, R12 ;  /* 0x0000000c0c1b7220 */ /* 0x008fc80000400000 */
[----:B------:R-:W-:Y:S02]  /*47a0*/  @P4 FSEL R22, R22, 1, !P2 ;  /* 0x3f80000016164808 */ /* 0x000fe40005000000 */
[----:B------:R-:W-:Y:S02]  /*47b0*/  FSETP.GE.AND P2, PT, R28, 0.60000002384185791016, PT ;  /* 0x3f19999a1c00780b */ /* 0x000fe40003f46000 */
[--C-:B------:R-:W-:Y:S01]  /*47c0*/  @P4 LOP3.LUT R22, R22, 0x80000000, R29.reuse, 0xf8, !PT ;  /* 0x8000000016164812 */ /* 0x100fe200078ef81d */
[----:B------:R-:W-:-:S10]  /*47d0*/  @!P4 FFMA.FTZ R22, R29, R0, R29 ;  /* 0x000000001d16c223 */ /* 0x000fd4000001001d */
        /* <DEDUP_REMOVED lines=11> */
.L_x_48:
[----:B------:R-:W-:Y:S01]  /*4890*/  MOV R0, 0x3c80f082 ;  /* 0x3c80f08200007802 */ /* 0x000fe20000000f00 */
[----:B------:R-:W-:-:S04]  /*48a0*/  FMUL R23, R30, R30 ;  /* 0x0000001e1e177220 */ /* 0x000fc80000400000 */
[----:B------:R-:W-:-:S04]  /*48b0*/  FFMA.FTZ R0, R23, R0, -0.052303962409496307373 ;  /* 0xbd563cae17007423 */ /* 0x000fc80000010000 */
[----:B------:R-:W-:-:S04]  /*48c0*/  FFMA.FTZ R0, R23, R0, 0.1331529766321182251 ;  /* 0x3e08594117007423 */ /* 0x000fc80000010000 */
[----:B------:R-:W-:-:S04]  /*48d0*/  FFMA.FTZ R0, R23, R0, -0.33332768082618713379 ;  /* 0xbeaaa9ed17007423 */ /* 0x000fc80000010000 */
[----:B------:R-:W-:-:S04]  /*48e0*/  FFMA.FTZ R0, R23, R0, RZ ;  /* 0x0000000017007223 */ /* 0x000fc800000100ff */
[----:B------:R-:W-:Y:S02]  /*48f0*/  FFMA.FTZ R23, R30, R0, R30 ;  /* 0x000000001e177223 */ /* 0x000fe4000001001e */
.L_x_49:
[----:B------:R-:W-:Y:S05]  /*4900*/  BSYNC B0 ;  /* 0x0000000000007941 */ /* 0x000fea0003800000 */
.L_x_47:
        /* <DEDUP_REMOVED lines=18> */
.L_x_51:
[----:B------:R-:W-:Y:S01]  /*4a30*/  MOV R0, 0x3c80f082 ;  /* 0x3c80f08200007802 */ /* 0x000fe20000000f00 */
[----:B------:R-:W-:-:S04]  /*4a40*/  FMUL R25, R29, R29 ;  /* 0x0000001d1d197220 */ /* 0x000fc80000400000 */
[----:B------:R-:W-:-:S04]  /*4a50*/  FFMA.FTZ R0, R25, R0, -0.052303962409496307373 ;  /* 0xbd563cae19007423 */ /* 0x000fc80000010000 */
[----:B------:R-:W-:-:S04]  /*4a60*/  FFMA.FTZ R0, R25, R0, 0.1331529766321182251 ;  /* 0x3e08594119007423 */ /* 0x000fc80000010000 */
[----:B------:R-:W-:-:S04]  /*4a70*/  FFMA.FTZ R0, R25, R0, -0.33332768082618713379 ;  /* 0xbeaaa9ed19007423 */ /* 0x000fc80000010000 */
[----:B------:R-:W-:-:S04]  /*4a80*/  FFMA.FTZ R0, R25, R0, RZ ;  /* 0x0000000019007223 */ /* 0x000fc800000100ff */
[----:B------:R-:W-:Y:S02]  /*4a90*/  FFMA.FTZ R24, R29, R0, R29 ;  /* 0x000000001d187223 */ /* 0x000fe4000001001d */
.L_x_52:
[----:B------:R-:W-:Y:S05]  /*4aa0*/  BSYNC B0 ;  /* 0x0000000000007941 */ /* 0x000fea0003800000 */
.L_x_50:
        /* <DEDUP_REMOVED lines=18> */
.L_x_54:
[----:B------:R-:W-:Y:S01]  /*4bd0*/  MOV R0, 0x3c80f082 ;  /* 0x3c80f08200007802 */ /* 0x000fe20000000f00 */
[----:B------:R-:W-:-:S04]  /*4be0*/  FMUL R25, R30, R30 ;  /* 0x0000001e1e197220 */ /* 0x000fc80000400000 */
[----:B------:R-:W-:-:S04]  /*4bf0*/  FFMA.FTZ R0, R25, R0, -0.052303962409496307373 ;  /* 0xbd563cae19007423 */ /* 0x000fc80000010000 */
[----:B------:R-:W-:-:S04]  /*4c00*/  FFMA.FTZ R0, R25, R0, 0.1331529766321182251 ;  /* 0x3e08594119007423 */ /* 0x000fc80000010000 */
[----:B------:R-:W-:-:S04]  /*4c10*/  FFMA.FTZ R0, R25, R0, -0.33332768082618713379 ;  /* 0xbeaaa9ed19007423 */ /* 0x000fc80000010000 */
[----:B------:R-:W-:-:S04]  /*4c20*/  FFMA.FTZ R0, R25, R0, RZ ;  /* 0x0000000019007223 */ /* 0x000fc800000100ff */
[----:B------:R-:W-:Y:S02]  /*4c30*/  FFMA.FTZ R25, R30, R0, R30 ;  /* 0x000000001e197223 */ /* 0x000fe4000001001e */
.L_x_55:
[----:B------:R-:W-:Y:S05]  /*4c40*/  BSYNC B0 ;  /* 0x0000000000007941 */ /* 0x000fea0003800000 */
.L_x_53:
        /* <DEDUP_REMOVED lines=18> */
.L_x_57:
[----:B------:R-:W-:Y:S01]  /*4d70*/  MOV R0, 0x3c80f082 ;  /* 0x3c80f08200007802 */ /* 0x000fe20000000f00 */
[----:B------:R-:W-:-:S04]  /*4d80*/  FMUL R27, R31, R31 ;  /* 0x0000001f1f1b7220 */ /* 0x000fc80000400000 */
[----:B------:R-:W-:-:S04]  /*4d90*/  FFMA.FTZ R0, R27, R0, -0.052303962409496307373 ;  /* 0xbd563cae1b007423 */ /* 0x000fc80000010000 */
[----:B------:R-:W-:-:S04]  /*4da0*/  FFMA.FTZ R0, R27, R0, 0.1331529766321182251 ;  /* 0x3e0859411b007423 */ /* 0x000fc80000010000 */
[----:B------:R-:W-:-:S04]  /*4db0*/  FFMA.FTZ R0, R27, R0, -0.33332768082618713379 ;  /* 0xbeaaa9ed1b007423 */ /* 0x000fc80000010000 */
[----:B------:R-:W-:-:S04]  /*4dc0*/  FFMA.FTZ R0, R27, R0, RZ ;  /* 0x000000001b007223 */ /* 0x000fc800000100ff */
[----:B------:R-:W-:Y:S02]  /*4dd0*/  FFMA.FTZ R26, R31, R0, R31 ;  /* 0x000000001f1a7223 */ /* 0x000fe4000001001f */
.L_x_58:
[----:B------:R-:W-:Y:S05]  /*4de0*/  BSYNC B0 ;  /* 0x0000000000007941 */ /* 0x000fea0003800000 */
.L_x_56:
[----:B------:R-:W-:Y:S01]  /*4df0*/  FMUL R32, R30, 0.79788458347320556641 ;  /* 0x3f4c422a1e207820 */ /* 0x000fe20000400000 */
[----:B------:R-:W-:Y:S01]  /*4e00*/  BSSY B0, `(.L_x_59) ;  /* 0x0000018000007945 */ /* 0x000fe20003800000 */
[----:B------:R-:W-:Y:S01]  /*4e10*/  FFMA R31, R29, 0.044714998453855514526, R14 ;  /* 0x3d3727131d1f7823 */ /* 0x000fe2000000000e */
[----:B------:R-:W-:Y:S01]  /*4e20*/  FMUL R30, R28, R15 ;  /* 0x0000000f1c1e7220 */ /* 0x000fe20000400000 */
[----:B------:R-:W-:Y:S01]  /*4e30*/  FADD.FTZ R33, |R32|, -RZ ;  /* 0x800000ff20217221 */ /* 0x000fe20000010200 */
[----:B-----5:R-:W-:-:S04]  /*4e40*/  FMUL R29, R8, R8 ;  /* 0x00000008081d7220 */ /* 0x020fc80000400000 */
        /* <DEDUP_REMOVED lines=12> */
.L_x_60:
[----:B------:R-:W-:Y:S01]  /*4f10*/  MOV R0, 0x3c80f082 ;  /* 0x3c80f08200007802 */ /* 0x000fe20000000f00 */
[----:B------:R-:W-:-:S04]  /*4f20*/  FMUL R27, R32, R32 ;  /* 0x00000020201b7220 */ /* 0x000fc80000400000 */
[----:B------:R-:W-:-:S04]  /*4f30*/  FFMA.FTZ R0, R27, R0, -0.052303962409496307373 ;  /* 0xbd563cae1b007423 */ /* 0x000fc80000010000 */
[----:B------:R-:W-:-:S04]  /*4f40*/  FFMA.FTZ R0, R27, R0, 0.1331529766321182251 ;  /* 0x3e0859411b007423 */ /* 0x000fc80000010000 */
[----:B------:R-:W-:-:S04]  /*4f50*/  FFMA.FTZ R0, R27, R0, -0.33332768082618713379 ;  /* 0xbeaaa9ed1b007423 */ /* 0x000fc80000010000 */
[----:B------:R-:W-:-:S04]  /*4f60*/  FFMA.FTZ R0, R27, R0, RZ ;  /* 0x000000001b007223 */ /* 0x000fc800000100ff */
[----:B------:R-:W-:Y:S02]  /*4f70*/  FFMA.FTZ R27, R32, R0, R32 ;  /* 0x00000000201b7223 */ /* 0x000fe40000010020 */
.L_x_61:
[----:B------:R-:W-:Y:S05]  /*4f80*/  BSYNC B0 ;  /* 0x0000000000007941 */ /* 0x000fea0003800000 */
.L_x_59:
        /* <DEDUP_REMOVED lines=18> */
.L_x_63:
[----:B------:R-:W-:Y:S01]  /*50b0*/  MOV R0, 0x3c80f082 ;  /* 0x3c80f08200007802 */ /* 0x000fe20000000f00 */
[----:B------:R-:W-:-:S04]  /*50c0*/  FMUL R29, R33, R33 ;  /* 0x00000021211d7220 */ /* 0x000fc80000400000 */
[----:B------:R-:W-:-:S04]  /*50d0*/  FFMA.FTZ R0, R29, R0, -0.052303962409496307373 ;  /* 0xbd563cae1d007423 */ /* 0x000fc80000010000 */
[----:B------:R-:W-:-:S04]  /*50e0*/  FFMA.FTZ R0, R29, R0, 0.1331529766321182251 ;  /* 0x3e0859411d007423 */ /* 0x000fc80000010000 */
[----:B------:R-:W-:-:S04]  /*50f0*/  FFMA.FTZ R0, R29, R0, -0.33332768082618713379 ;  /* 0xbeaaa9ed1d007423 */ /* 0x000fc80000010000 */
[----:B------:R-:W-:-:S04]  /*5100*/  FFMA.FTZ R0, R29, R0, RZ ;  /* 0x000000001d007223 */ /* 0x000fc800000100ff */
[----:B------:R-:W-:Y:S02]  /*5110*/  FFMA.FTZ R28, R33, R0, R33 ;  /* 0x00000000211c7223 */ /* 0x000fe40000010021 */
.L_x_64:
[----:B------:R-:W-:Y:S05]  /*5120*/  BSYNC B0 ;  /* 0x0000000000007941 */ /* 0x000fea0003800000 */
.L_x_62:
        /* <DEDUP_REMOVED lines=18> */
.L_x_66:
[----:B------:R-:W-:Y:S01]  /*5250*/  MOV R0, 0x3c80f082 ;  /* 0x3c80f08200007802 */ /* 0x000fe20000000f00 */
[----:B------:R-:W-:-:S04]  /*5260*/  FMUL R29, R34, R34 ;  /* 0x00000022221d7220 */ /* 0x000fc80000400000 */
[----:B------:R-:W-:-:S04]  /*5270*/  FFMA.FTZ R0, R29, R0, -0.052303962409496307373 ;  /* 0xbd563cae1d007423 */ /* 0x000fc80000010000 */
[----:B------:R-:W-:-:S04]  /*5280*/  FFMA.FTZ R0, R29, R0, 0.1331529766321182251 ;  /* 0x3e0859411d007423 */ /* 0x000fc80000010000 */
[----:B------:R-:W-:-:S04]  /*5290*/  FFMA.FTZ R0, R29, R0, -0.33332768082618713379 ;  /* 0xbeaaa9ed1d007423 */ /* 0x000fc80000010000 */
[----:B------:R-:W-:-:S04]  /*52a0*/  FFMA.FTZ R0, R29, R0, RZ ;  /* 0x000000001d007223 */ /* 0x000fc800000100ff */
[----:B------:R-:W-:Y:S02]  /*52b0*/  FFMA.FTZ R29, R34, R0, R34 ;  /* 0x00000000221d7223 */ /* 0x000fe40000010022 */
.L_x_67:
[----:B------:R-:W-:Y:S05]  /*52c0*/  BSYNC B0 ;  /* 0x0000000000007941 */ /* 0x000fea0003800000 */
.L_x_65:
        /* <DEDUP_REMOVED lines=18> */
.L_x_69:
[----:B------:R-:W-:Y:S01]  /*53f0*/  MOV R0, 0x3c80f082 ;  /* 0x3c80f08200007802 */ /* 0x000fe20000000f00 */
[----:B------:R-:W-:-:S04]  /*5400*/  FMUL R31, R35, R35 ;  /* 0x00000023231f7220 */ /* 0x000fc80000400000 */
[----:B------:R-:W-:-:S04]  /*5410*/  FFMA.FTZ R0, R31, R0, -0.052303962409496307373 ;  /* 0xbd563cae1f007423 */ /* 0x000fc80000010000 */
[----:B------:R-:W-:-:S04]  /*5420*/  FFMA.FTZ R0, R31, R0, 0.1331529766321182251 ;  /* 0x3e0859411f007423 */ /* 0x000fc80000010000 */
[----:B------:R-:W-:-:S04]  /*5430*/  FFMA.FTZ R0, R31, R0, -0.33332768082618713379 ;  /* 0xbeaaa9ed1f007423 */ /* 0x000fc80000010000 */
[----:B------:R-:W-:-:S04]  /*5440*/  FFMA.FTZ R0, R31, R0, RZ ;  /* 0x000000001f007223 */ /* 0x000fc800000100ff */
[----:B------:R-:W-:Y:S02]  /*5450*/  FFMA.FTZ R31, R35, R0, R35 ;  /* 0x00000000231f7223 */ /* 0x000fe40000010023 */
.L_x_70:
[----:B------:R-:W-:Y:S05]  /*5460*/  BSYNC B0 ;  /* 0x0000000000007941 */ /* 0x000fea0003800000 */
.L_x_68:
[----:B------:R-:W-:Y:S01]  /*5470*/  FMUL R39, R34, 0.79788458347320556641 ;  /* 0x3f4c422a22277820 */ /* 0x000fe20000400000 */
[----:B------:R-:W-:Y:S01]  /*5480*/  BSSY B0, `(.L_x_71) ;  /* 0x0000018000007945 */ /* 0x000fe20003800000 */
[----:B------:R-:W-:Y:S01]  /*5490*/  FMUL R34, R32, R11 ;  /* 0x0000000b20227220 */ /* 0x000fe20000400000 */
[----:B------:R-:W-:Y:S01]  /*54a0*/  FFMA R38, R33, 0.044714998453855514526, R10 ;  /* 0x3d37271321267823 */ /* 0x000fe2000000000a */
        /* <DEDUP_REMOVED lines=14> */
.L_x_72:
[----:B------:R-:W-:Y:S01]  /*5590*/  MOV R0, 0x3c80f082 ;  /* 0x3c80f08200007802 */ /* 0x000fe20000000f00 */
[----:B------:R-:W-:-:S04]  /*55a0*/  FMUL R33, R39, R39 ;  /* 0x0000002727217220 */ /* 0x000fc80000400000 */
[----:B------:R-:W-:-:S04]  /*55b0*/  FFMA.FTZ R0, R33, R0, -0.052303962409496307373 ;  /* 0xbd563cae21007423 */ /* 0x000fc80000010000 */
[----:B------:R-:W-:-:S04]  /*55c0*/  FFMA.FTZ R0, R33, R0, 0.1331529766321182251 ;  /* 0x3e08594121007423 */ /* 0x000fc80000010000 */
[----:B------:R-:W-:-:S04]  /*55d0*/  FFMA.FTZ R0, R33, R0, -0.33332768082618713379 ;  /* 0xbeaaa9ed21007423 */ /* 0x000fc80000010000 */
[----:B------:R-:W-:-:S04]  /*55e0*/  FFMA.FTZ R0, R33, R0, RZ ;  /* 0x0000000021007223 */ /* 0x000fc800000100ff */
[----:B------:R-:W-:Y:S02]  /*55f0*/  FFMA.FTZ R32, R39, R0, R39 ;  /* 0x0000000027207223 */ /* 0x000fe40000010027 */
.L_x_73:
[----:B------:R-:W-:Y:S05]  /*5600*/  BSYNC B0 ;  /* 0x0000000000007941 */ /* 0x000fea0003800000 */
.L_x_71:
        /* <DEDUP_REMOVED lines=18> */
.L_x_75:
[----:B------:R-:W-:Y:S01]  /*5730*/  MOV R0, 0x3c80f082 ;  /* 0x3c80f08200007802 */ /* 0x000fe20000000f00 */
[----:B------:R-:W-:-:S04]  /*5740*/  FMUL R33, R39, R39 ;  /* 0x0000002727217220 */ /* 0x000fc80000400000 */
[----:B------:R-:W-:-:S04]  /*5750*/  FFMA.FTZ R0, R33, R0, -0.052303962409496307373 ;  /* 0xbd563cae21007423 */ /* 0x000fc80000010000 */
[----:B------:R-:W-:-:S04]  /*5760*/  FFMA.FTZ R0, R33, R0, 0.1331529766321182251 ;  /* 0x3e08594121007423 */ /* 0x000fc80000010000 */
[----:B------:R-:W-:-:S04]  /*5770*/  FFMA.FTZ R0, R33, R0, -0.33332768082618713379 ;  /* 0xbeaaa9ed21007423 */ /* 0x000fc80000010000 */
[----:B------:R-:W-:-:S04]  /*5780*/  FFMA.FTZ R0, R33, R0, RZ ;  /* 0x0000000021007223 */ /* 0x000fc800000100ff */
[----:B------:R-:W-:Y:S02]  /*5790*/  FFMA.FTZ R33, R39, R0, R39 ;  /* 0x0000000027217223 */ /* 0x000fe40000010027 */
.L_x_76:
[----:B------:R-:W-:Y:S05]  /*57a0*/  BSYNC B0 ;  /* 0x0000000000007941 */ /* 0x000fea0003800000 */
.L_x_74:
        /* <DEDUP_REMOVED lines=18> */
.L_x_78:
[----:B------:R-:W-:Y:S01]  /*58d0*/  MOV R0, 0x3c80f082 ;  /* 0x3c80f08200007802 */ /* 0x000fe20000000f00 */
[----:B------:R-:W-:-:S04]  /*58e0*/  FMUL R35, R43, R43 ;  /* 0x0000002b2b237220 */ /* 0x000fc80000400000 */
[----:B------:R-:W-:-:S04]  /*58f0*/  FFMA.FTZ R0, R35, R0, -0.052303962409496307373 ;  /* 0xbd563cae23007423 */ /* 0x000fc80000010000 */
[----:B------:R-:W-:-:S04]  /*5900*/  FFMA.FTZ R0, R35, R0, 0.1331529766321182251 ;  /* 0x3e08594123007423 */ /* 0x000fc80000010000 */
[----:B------:R-:W-:-:S04]  /*5910*/  FFMA.FTZ R0, R35, R0, -0.33332768082618713379 ;  /* 0xbeaaa9ed23007423 */ /* 0x000fc80000010000 */
[----:B------:R-:W-:-:S04]  /*5920*/  FFMA.FTZ R0, R35, R0, RZ ;  /* 0x0000000023007223 */ /* 0x000fc800000100ff */
[----:B------:R-:W-:Y:S02]  /*5930*/  FFMA.FTZ R34, R43, R0, R43 ;  /* 0x000000002b227223 */ /* 0x000fe4000001002b */
.L_x_79:
[----:B------:R-:W-:Y:S05]  /*5940*/  BSYNC B0 ;  /* 0x0000000000007941 */ /* 0x000fea0003800000 */
.L_x_77:
        /* <DEDUP_REMOVED lines=18> */
.L_x_81:
[----:B------:R-:W-:Y:S01]  /*5a70*/  MOV R0, 0x3c80f082 ;  /* 0x3c80f08200007802 */ /* 0x000fe20000000f00 */
[----:B------:R-:W-:-:S04]  /*5a80*/  FMUL R35, R43, R43 ;  /* 0x0000002b2b237220 */ /* 0x000fc80000400000 */
[----:B------:R-:W-:-:S04]  /*5a90*/  FFMA.FTZ R0, R35, R0, -0.052303962409496307373 ;  /* 0xbd563cae23007423 */ /* 0x000fc80000010000 */
[----:B------:R-:W-:-:S04]  /*5aa0*/  FFMA.FTZ R0, R35, R0, 0.1331529766321182251 ;  /* 0x3e08594123007423 */ /* 0x000fc80000010000 */
[----:B------:R-:W-:-:S04]  /*5ab0*/  FFMA.FTZ R0, R35, R0, -0.33332768082618713379 ;  /* 0xbeaaa9ed23007423 */ /* 0x000fc80000010000 */
[----:B------:R-:W-:-:S04]  /*5ac0*/  FFMA.FTZ R0, R35, R0, RZ ;  /* 0x0000000023007223 */ /* 0x000fc800000100ff */
[----:B------:R-:W-:Y:S02]  /*5ad0*/  FFMA.FTZ R30, R43, R0, R43 ;  /* 0x000000002b1e7223 */ /* 0x000fe4000001002b */
.L_x_82:
[----:B------:R-:W-:Y:S05]  /*5ae0*/  BSYNC B0 ;  /* 0x0000000000007941 */ /* 0x000fea0003800000 */
.L_x_80:
        /* <DEDUP_REMOVED lines=17> */
.L_x_84:
[----:B------:R-:W-:Y:S01]  /*5c00*/  MOV R0, 0x3c80f082 ;  /* 0x3c80f08200007802 */ /* 0x000fe20000000f00 */
[----:B------:R-:W-:-:S04]  /*5c10*/  FMUL R35, R41, R41 ;  /* 0x0000002929237220 */ /* 0x000fc80000400000 */
[----:B------:R-:W-:-:S04]  /*5c20*/  FFMA.FTZ R0, R35, R0, -0.052303962409496307373 ;  /* 0xbd563cae23007423 */ /* 0x000fc80000010000 */
[----:B------:R-:W-:-:S04]  /*5c30*/  FFMA.FTZ R0, R35, R0, 0.1331529766321182251 ;  /* 0x3e08594123007423 */ /* 0x000fc80000010000 */
[----:B------:R-:W-:-:S04]  /*5c40*/  FFMA.FTZ R0, R35, R0, -0.33332768082618713379 ;  /* 0xbeaaa9ed23007423 */ /* 0x000fc80000010000 */
[----:B------:R-:W-:-:S04]  /*5c50*/  FFMA.FTZ R0, R35, R0, RZ ;  /* 0x0000000023007223 */ /* 0x000fc800000100ff */
[----:B------:R-:W-:Y:S02]  /*5c60*/  FFMA.FTZ R35, R41, R0, R41 ;  /* 0x0000000029237223 */ /* 0x000fe40000010029 */
.L_x_85:
[----:B------:R-:W-:Y:S05]  /*5c70*/  BSYNC B0 ;  /* 0x0000000000007941 */ /* 0x000fea0003800000 */
.L_x_83:
        /* <DEDUP_REMOVED lines=16> */
.L_x_87:
[----:B------:R-:W-:Y:S01]  /*5d80*/  MOV R0, 0x3c80f082 ;  /* 0x3c80f08200007802 */ /* 0x000fe20000000f00 */
[----:B------:R-:W-:-:S04]  /*5d90*/  FMUL R39, R41, R41 ;  /* 0x0000002929277220 */ /* 0x000fc80000400000 */
[----:B------:R-:W-:-:S04]  /*5da0*/  FFMA.FTZ R0, R39, R0, -0.052303962409496307373 ;  /* 0xbd563cae27007423 */ /* 0x000fc80000010000 */
[----:B------:R-:W-:-:S04]  /*5db0*/  FFMA.FTZ R0, R39, R0, 0.1331529766321182251 ;  /* 0x3e08594127007423 */ /* 0x000fc80000010000 */
[----:B------:R-:W-:-:S04]  /*5dc0*/  FFMA.FTZ R0, R39, R0, -0.33332768082618713379 ;  /* 0xbeaaa9ed27007423 */ /* 0x000fc80000010000 */
[----:B------:R-:W-:-:S04]  /*5dd0*/  FFMA.FTZ R0, R39, R0, RZ ;  /* 0x0000000027007223 */ /* 0x000fc800000100ff */
[----:B------:R-:W-:Y:S02]  /*5de0*/  FFMA.FTZ R38, R41, R0, R41 ;  /* 0x0000000029267223 */ /* 0x000fe40000010029 */
.L_x_88:
[----:B------:R-:W-:Y:S05]  /*5df0*/  BSYNC B0 ;  /* 0x0000000000007941 */ /* 0x000fea0003800000 */
.L_x_86:
[----:B------:R-:W-:Y:S01]  /*5e00*/  FMUL R47, R42, 0.79788458347320556641 ;  /* 0x3f4c422a2a2f7820 */ /* 0x000fe20000400000 */
[----:B------:R-:W-:Y:S01]  /*5e10*/  FMUL R44, R17, 0.5 ;  /* 0x3f000000112c7820 */ /* 0x000fe20000400000 */
[----:B------:R-:W-:Y:S01]  /*5e20*/  FMUL R17, R18, 0.5 ;  /* 0x3f00000012117820 */ /* 0x000fe20000400000 */
[----:B------:R-:W-:Y:S01]  /*5e30*/  FMUL R18, R19, 0.5 ;  /* 0x3f00000013127820 */ /* 0x000fe20000400000 */
[----:B------:R-:W-:Y:S01]  /*5e40*/  FADD.FTZ R49, |R47|, -RZ ;  /* 0x800000ff2f317221 */ /* 0x000fe20000010200 */
[----:B------:R-:W-:Y:S01]  /*5e50*/  FMUL R19, R12, 0.5 ;  /* 0x3f0000000c137820 */ /* 0x000fe20000400000 */
[----:B------:R-:W-:Y:S01]  /*5e60*/  FMUL R12, R13, 0.5 ;  /* 0x3f0000000d0c7820 */ /* 0x000fe20000400000 */
[----:B------:R-:W-:Y:S01]  /*5e70*/  BSSY B0, `(.L_x_89) ;  /* 0x0000020000007945 */ /* 0x000fe20003800000 */
[----:B------:R-:W-:Y:S01]  /*5e80*/  FMUL R13, R14, 0.5 ;  /* 0x3f0000000e0d7820 */ /* 0x000fe20000400000 */
[----:B------:R-:W-:Y:S01]  /*5e90*/  FSETP.GE.AND P2, PT, R49, 0.60000002384185791016, PT ;  /* 0x3f19999a3100780b */ /* 0x000fe20003f46000 */
        /* <DEDUP_REMOVED lines=10> */
[----:B------:R-:W-:-:S02]  /*5f40*/  SHF.R.S32.HI R39, RZ, 0x1f, R21 ;  /* 0x0000001fff277819 */ /* 0x000fc40000011415 */
        /* <DEDUP_REMOVED lines=11> */
.L_x_90:
[----:B------:R-:W-:Y:S01]  /*6000*/  MOV R0, 0x3c80f082 ;  /* 0x3c80f08200007802 */ /* 0x000fe20000000f00 */
[----:B------:R-:W-:-:S04]  /*6010*/  FMUL R5, R47, R47 ;  /* 0x0000002f2f057220 */ /* 0x000fc80000400000 */
[----:B------:R-:W-:-:S04]  /*6020*/  FFMA.FTZ R0, R5, R0, -0.052303962409496307373 ;  /* 0xbd563cae05007423 */ /* 0x000fc80000010000 */
[----:B------:R-:W-:-:S04]  /*6030*/  FFMA.FTZ R0, R5, R0, 0.1331529766321182251 ;  /* 0x3e08594105007423 */ /* 0x000fc80000010000 */
[----:B------:R-:W-:-:S04]  /*6040*/  FFMA.FTZ R0, R5, R0, -0.33332768082618713379 ;  /* 0xbeaaa9ed05007423 */ /* 0x000fc80000010000 */
[----:B------:R-:W-:-:S04]  /*6050*/  FFMA.FTZ R0, R5, R0, RZ ;  /* 0x0000000005007223 */ /* 0x000fc800000100ff */
[----:B------:R-:W-:Y:S02]  /*6060*/  FFMA.FTZ R0, R0, R47, R47 ;  /* 0x0000002f00007223 */ /* 0x000fe4000001002f */
.L_x_91:
[----:B------:R-:W-:Y:S05]  /*6070*/  BSYNC B0 ;  /* 0x0000000000007941 */ /* 0x000fea0003800000 */
.L_x_89:
[----:B------:R-:W-:Y:S01]  /*6080*/  FADD R25, R25, 1 ;  /* 0x3f80000019197421 */ /* 0x000fe20000000000 */
[----:B------:R-:W-:Y:S01]  /*6090*/  FADD R24, R24, 1 ;  /* 0x3f80000018187421 */ /* 0x000fe20000000000 */
[----:B------:R-:W-:Y:S01]  /*60a0*/  FADD R23, R23, 1 ;  /* 0x3f80000017177421 */ /* 0x000fe20000000000 */
[----:B------:R-:W-:Y:S01]  /*60b0*/  FADD R29, R29, 1 ;  /* 0x3f8000001d1d7421 */ /* 0x000fe20000000000 */
[----:B------:R-:W-:Y:S01]  /*60c0*/  FMUL R25, R25, R18 ;  /* 0x0000001219197220 */ /* 0x000fe20000400000 */
[----:B------:R-:W-:Y:S01]  /*60d0*/  FMUL R5, R24, R17 ;  /* 0x0000001118057220 */ /* 0x000fe20000400000 */
[----:B------:R-:W-:Y:S01]  /*60e0*/  FMUL R23, R23, R44 ;  /* 0x0000002c17177220 */ /* 0x000fe20000400000 */
[----:B------:R-:W-:Y:S01]  /*60f0*/  FADD R26, R26, 1 ;  /* 0x3f8000001a1a7421 */ /* 0x000fe20000000000 */
[C---:B------:R-:W-:Y:S01]  /*6100*/  FMUL R25, R20.reuse, R25 ;  /* 0x0000001914197220 */ /* 0x040fe20000400000 */
[C---:B------:R-:W-:Y:S01]  /*6110*/  FMUL R6, R20.reuse, R5 ;  /* 0x0000000514067220 */ /* 0x040fe20000400000 */
[----:B------:R-:W-:Y:S01]  /*6120*/  FMUL R23, R20, R23 ;  /* 0x0000001714177220 */ /* 0x000fe20000400000 */
[----:B------:R-:W-:Y:S01]  /*6130*/  FMUL R29, R29, R14 ;  /* 0x0000000e1d1d7220 */ /* 0x000fe20000400000 */
[----:B------:R-:W-:Y:S01]  /*6140*/  FMUL R5, R26, R19 ;  /* 0x000000131a057220 */ /* 0x000fe20000400000 */
[----:B------:R0:W1:Y:S01]  /*6150*/  FRND R8, R6 ;  /* 0x0000000600087307 */ /* 0x0000620000201000 */
[----:B------:R-:W-:Y:S01]  /*6160*/  FADD R28, R28, 1 ;  /* 0x3f8000001c1c7421 */ /* 0x000fe20000000000 */
[C---:B------:R-:W-:Y:S01]  /*6170*/  FMUL R29, R20.reuse, R29 ;  /* 0x0000001d141d7220 */ /* 0x040fe20000400000 */
[----:B------:R-:W-:Y:S01]  /*6180*/  FADD R27, R27, 1 ;  /* 0x3f8000001b1b7421 */ /* 0x000fe20000000000 */
[----:B------:R-:W-:Y:S01]  /*6190*/  FMUL R7, R20, R5 ;  /* 0x0000000514077220 */ /* 0x000fe20000400000 */
[----:B------:R-:W-:Y:S01]  /*61a0*/  FMUL R5, R28, R13 ;  /* 0x0000000d1c057220 */ /* 0x000fe20000400000 */
[----:B------:R-:W-:Y:S01]  /*61b0*/  FADD R32, R32, 1 ;  /* 0x3f80000020207421 */ /* 0x000fe20000000000 */
[----:B------:R-:W-:Y:S01]  /*61c0*/  FMUL R27, R27, R12 ;  /* 0x0000000c1b1b7220 */ /* 0x000fe20000400000 */
[----:B------:R-:W2:Y:S01]  /*61d0*/  FRND R25, R25 ;  /* 0x0000001900197307 */ /* 0x000ea20000201000 */
[----:B0-----:R-:W-:Y:S01]  /*61e0*/  FMUL R6, R20, R5 ;  /* 0x0000000514067220 */ /* 0x001fe20000400000 */
[----:B------:R-:W-:Y:S01]  /*61f0*/  FMUL R5, R32, R15 ;  /* 0x0000000f20057220 */ /* 0x000fe20000400000 */
[----:B------:R-:W-:Y:S01]  /*6200*/  FMUL R27, R20, R27 ;  /* 0x0000001b141b7220 */ /* 0x000fe20000400000 */
[----:B------:R-:W-:Y:S01]  /*6210*/  FADD R34, R34, 1 ;  /* 0x3f80000022227421 */ /* 0x000fe20000000000 */
[----:B------:R-:W-:Y:S01]  /*6220*/  FADD R33, R33, 1 ;  /* 0x3f80000021217421 */ /* 0x000fe20000000000 */
[----:B------:R-:W-:Y:S01]  /*6230*/  FADD R31, R31, 1 ;  /* 0x3f8000001f1f7421 */ /* 0x000fe20000000000 */
[----:B------:R-:W-:Y:S01]  /*6240*/  FADD R38, R38, 1 ;  /* 0x3f80000026267421 */ /* 0x000fe20000000000 */
[----:B------:R-:W0:Y:S01]  /*6250*/  FRND R23, R23 ;  /* 0x0000001700177307 */ /* 0x000e220000201000 */
[----:B-1----:R-:W-:Y:S01]  /*6260*/  FSETP.GT.AND P4, PT, R8, -127, PT ;  /* 0xc2fe00000800780b */ /* 0x002fe20003f84000 */
[----:B------:R-:W-:Y:S01]  /*6270*/  FMUL R33, R33, R46 ;  /* 0x0000002e21217220 */ /* 0x000fe20000400000 */
[----:B------:R-:W-:Y:S01]  /*6280*/  FMUL R31, R31, R42 ;  /* 0x0000002a1f1f7220 */ /* 0x000fe20000400000 */
[----:B------:R-:W-:Y:S01]  /*6290*/  FADD R0, R0, 1 ;  /* 0x3f80000000007421 */ /* 0x000fe20000000000 */
[----:B------:R-:W-:Y:S01]  /*62a0*/  FADD R35, R35, 1 ;  /* 0x3f80000023237421 */ /* 0x000fe20000000000 */
[C---:B------:R-:W-:Y:S01]  /*62b0*/  FMUL R33, R20.reuse, R33 ;  /* 0x0000002114217220 */ /* 0x040fe20000400000 */
[----:B------:R-:W-:Y:S01]  /*62c0*/  FMUL R31, R20, R31 ;  /* 0x0000001f141f7220 */ /* 0x000fe20000400000 */
[----:B------:R-:W1:Y:S01]  /*62d0*/  FRND R29, R29 ;  /* 0x0000001d001d7307 */ /* 0x000e620000201000 */
[----:B--2---:R-:W-:Y:S01]  /*62e0*/  FSETP.GT.AND P5, PT, R25, -127, PT ;  /* 0xc2fe00001900780b */ /* 0x004fe20003fa4000 */
[----:B------:R-:W-:Y:S01]  /*62f0*/  FMUL R35, R35, R48 ;  /* 0x0000003023237220 */ /* 0x000fe20000400000 */
[----:B------:R-:W-:-:S03]  /*6300*/  FSETP.NAN.AND P6, PT, R25, R25, PT ;  /* 0x000000191900720b */ /* 0x000fc60003fc8000 */
[----:B------:R-:W-:Y:S02]  /*6310*/  FMUL R35, R20, R35 ;  /* 0x0000002314237220 */ /* 0x000fe40000400000 */
[----:B------:R-:W2:Y:S01]  /*6320*/  FRND R10, R6 ;  /* 0x00000006000a7307 */ /* 0x000ea20000201000 */
[----:B0-----:R-:W-:-:S05]  /*6330*/  FSETP.GT.AND P2, PT, R23, -127, PT ;  /* 0xc2fe00001700780b */ /* 0x001fca0003f44000 */
[----:B------:R-:W-:Y:S02]  /*6340*/  @!P5 FSEL R25, R25, -127, P6 ;  /* 0xc2fe00001919d808 */ /* 0x000fe40003000000 */
[----:B------:R0:W3:Y:S01]  /*6350*/  FRND R9, R7 ;  /* 0x0000000700097307 */ /* 0x0000e20000201000 */
[C---:B------:R-:W-:Y:S02]  /*6360*/  FSETP.NAN.AND P6, PT, R8.reuse, R8, PT ;  /* 0x000000080800720b */ /* 0x040fe40003fc8000 */
[----:B-1----:R-:W-:Y:S02]  /*6370*/  FSETP.GT.AND P5, PT, R29, -127, PT ;  /* 0xc2fe00001d00780b */ /* 0x002fe40003fa4000 */
[----:B------:R-:W-:Y:S02]  /*6380*/  @!P4 FSEL R8, R8, -127, P6 ;  /* 0xc2fe00000808c808 */ /* 0x000fe40003000000 */
[----:B------:R-:W-:Y:S01]  /*6390*/  FSETP.NAN.AND P6, PT, R23, R23, PT ;  /* 0x000000171700720b */ /* 0x000fe20003fc8000 */
[----:B------:R-:W1:Y:S01]  /*63a0*/  FRND R27, R27 ;  /* 0x0000001b001b7307 */ /* 0x000e620000201000 */
[----:B0-----:R-:W-:Y:S01]  /*63b0*/  FMUL R7, R20, R5 ;  /* 0x0000000514077220 */ /* 0x001fe20000400000 */
[----:B------:R-:W-:Y:S01]  /*63c0*/  FMUL R5, R34, R41 ;  /* 0x0000002922057220 */ /* 0x000fe20000400000 */
[----:B--2---:R-:W-:-:S02]  /*63d0*/  FSETP.GT.AND P4, PT, R10, -127, PT ;  /* 0xc2fe00000a00780b */ /* 0x004fc40003f84000 */
[----:B------:R-:W-:Y:S01]  /*63e0*/  @!P2 FSEL R23, R23, -127, P6 ;  /* 0xc2fe00001717a808 */ /* 0x000fe20003000000 */
[----:B------:R-:W-:Y:S01]  /*63f0*/  FMUL R6, R20, R5 ;  /* 0x0000000514067220 */ /* 0x000fe20000400000 */
[C---:B------:R-:W-:Y:S01]  /*6400*/  FSETP.NAN.AND P6, PT, R29.reuse, R29, PT ;  /* 0x0000001d1d00720b */ /* 0x040fe20003fc8000 */
[----:B------:R-:W-:Y:S01]  /*6410*/  FRND R11, R7 ;  /* 0x00000007000b7307 */ /* 0x000fe20000201000 */
[----:B------:R-:W-:Y:S02]  /*6420*/  FMUL R5, R38, R43 ;  /* 0x0000002b26057220 */ /* 0x000fe40000400000 */
[----:B------:R-:W-:Y:S02]  /*6430*/  @!P5 FSEL R29, R29, -127, P6 ;  /* 0xc2fe00001d1dd808 */ /* 0x000fe40003000000 */
[----:B------:R-:W-:Y:S02]  /*6440*/  FSETP.NAN.AND P6, PT, R10, R10, PT ;  /* 0x0000000a0a00720b */ /* 0x000fe40003fc8000 */
[----:B---3--:R-:W-:Y:S01]  /*6450*/  FSETP.GT.AND P5, PT, R9, -127, PT ;  /* 0xc2fe00000900780b */ /* 0x008fe20003fa4000 */
[----:B------:R0:W2:Y:S01]  /*6460*/  FRND R7, R6 ;  /* 0x0000000600077307 */ /* 0x0000a20000201000 */
[----:B-1----:R-:W-:-:S02]  /*6470*/  FSETP.GT.AND P2, PT, R27, -127, PT ;  /* 0xc2fe00001b00780b */ /* 0x002fc40003f44000 */
[----:B------:R-:W-:Y:S02]  /*6480*/  @!P4 FSEL R10, R10, -127, P6 ;  /* 0xc2fe00000a0ac808 */ /* 0x000fe40003000000 */
[----:B------:R-:W-:-:S03]  /*6490*/  FSETP.NAN.AND P6, PT, R27, R27, PT ;  /* 0x0000001b1b00720b */ /* 0x000fc60003fc8000 */
[----:B------:R-:W1:Y:S01]  /*64a0*/  FRND R33, R33 ;  /* 0x0000002100217307 */ /* 0x000e620000201000 */
[----:B0-----:R-:W-:Y:S01]  /*64b0*/  FMUL R6, R20, R5 ;  /* 0x0000000514067220 */ /* 0x001fe20000400000 */
[----:B------:R-:W-:-:S04]  /*64c0*/  FMUL R5, R0, R45 ;  /* 0x0000002d00057220 */ /* 0x000fc80000400000 */
[----:B------:R-:W-:Y:S01]  /*64d0*/  @!P2 FSEL R27, R27, -127, P6 ;  /* 0xc2fe00001b1ba808 */ /* 0x000fe20003000000 */
[----:B------:R-:W-:Y:S01]  /*64e0*/  FMUL R5, R20, R5 ;  /* 0x0000000514057220 */ /* 0x000fe20000400000 */
[----:B------:R-:W0:Y:S01]  /*64f0*/  FRND R31, R31 ;  /* 0x0000001f001f7307 */ /* 0x000e220000201000 */
[----:B--2---:R-:W-:Y:S02]  /*6500*/  FSETP.GT.AND P4, PT, R7, -127, PT ;  /* 0xc2fe00000700780b */ /* 0x004fe40003f84000 */
[----:B------:R-:W-:-:S04]  /*6510*/  FSETP.NAN.AND P2, PT, R9, R9, PT ;  /* 0x000000090900720b */ /* 0x000fc80003f48000 */
[----:B------:R-:W-:Y:S01]  /*6520*/  @!P5 FSEL R9, R9, -127, P2 ;  /* 0xc2fe00000909d808 */ /* 0x000fe20001000000 */
[----:B------:R-:W2:Y:S01]  /*6530*/  F2I.S16.TRUNC.NTZ R12, R25 ;  /* 0x00000019000c7305 */ /* 0x000ea2000020e900 */
[----:B-1----:R-:W-:Y:S02]  /*6540*/  FSETP.GT.AND P6, PT, R33, -127, PT ;  /* 0xc2fe00002100780b */ /* 0x002fe40003fc4000 */
[----:B------:R-:W-:Y:S02]  /*6550*/  FSETP.NAN.AND P5, PT, R7, R7, PT ;  /* 0x000000070700720b */ /* 0x000fe40003fa8000 */
[----:B------:R-:W-:Y:S02]  /*6560*/  FSETP.GT.AND P2, PT, R11, -127, PT ;  /* 0xc2fe00000b00780b */ /* 0x000fe40003f44000 */
[----:B------:R-:W-:Y:S01]  /*6570*/  @!P4 FSEL R7, R7, -127, P5 ;  /* 0xc2fe00000707c808 */ /* 0x000fe20002800000 */
[----:B------:R-:W1:Y:S01]  /*6580*/  F2I.S16.TRUNC.NTZ R13, R8 ;  /* 0x00000008000d7305 */ /* 0x000e62000020e900 */
[----:B------:R-:W-:-:S02]  /*6590*/  FSETP.NAN.AND P5, PT, R33, R33, PT ;  /* 0x000000212100720b */ /* 0x000fc40003fa8000 */
[----:B0-----:R-:W-:-:S03]  /*65a0*/  FSETP.GT.AND P4, PT, R31, -127, PT ;  /* 0xc2fe00001f00780b */ /* 0x001fc60003f84000 */
[----:B------:R-:W-:Y:S02]  /*65b0*/  @!P6 FSEL R33, R33, -127, P5 ;  /* 0xc2fe00002121e808 */ /* 0x000fe40002800000 */
[----:B------:R-:W-:Y:S01]  /*65c0*/  FSETP.NAN.AND P6, PT, R11, R11, PT ;  /* 0x0000000b0b00720b */ /* 0x000fe20003fc8000 */
[----:B------:R-:W-:Y:S01]  /*65d0*/  FRND R0, R5 ;  /* 0x0000000500007307 */ /* 0x000fe20000201000 */
[----:B------:R-:W-:Y:S02]  /*65e0*/  FSETP.GEU.AND P5, PT, R25, 127, PT ;  /* 0x42fe00001900780b */ /* 0x000fe40003fae000 */
[----:B------:R-:W-:Y:S02]  /*65f0*/  @!P2 FSEL R11, R11, -127, P6 ;  /* 0xc2fe00000b0ba808 */ /* 0x000fe40003000000 */
[C---:B------:R-:W-:Y:S02]  /*6600*/  FSETP.NAN.AND P2, PT, R31.reuse, R31, PT ;  /* 0x0000001f1f00720b */ /* 0x040fe40003f48000 */
[----:B--2---:R-:W-:Y:S01]  /*6610*/  LOP3.LUT R12, R12, 0xffff, RZ, 0xc0, !PT ;  /* 0x0000ffff0c0c7812 */ /* 0x004fe200078ec0ff */
[----:B------:R-:W0:Y:S01]  /*6620*/  F2I.S16.TRUNC.NTZ R5, R23 ;  /* 0x0000001700057305 */ /* 0x000e22000020e900 */
[----:B------:R-:W-:-:S02]  /*6630*/  @!P4 FSEL R31, R31, -127, P2 ;  /* 0xc2fe00001f1fc808 */ /* 0x000fc40001000000 */
[----:B------:R-:W-:Y:S02]  /*6640*/  FSETP.GEU.AND P4, PT, R8, 127, PT ;  /* 0x42fe00000800780b */ /* 0x000fe40003f8e000 */
[----:B------:R-:W-:Y:S02]  /*6650*/  FSETP.NAN.AND P2, PT, R25, R25, PT ;  /* 0x000000191900720b */ /* 0x000fe40003f48000 */
[----:B-1----:R-:W-:Y:S01]  /*6660*/  LOP3.LUT R13, R13, 0xffff, RZ, 0xc0, !PT ;  /* 0x0000ffff0d0d7812 */ /* 0x002fe200078ec0ff */
[----:B------:R-:W1:Y:S01]  /*6670*/  F2I.S16.TRUNC.NTZ R14, R29 ;  /* 0x0000001d000e7305 */ /* 0x000e62000020e900 */
[----:B------:R-:W-:Y:S02]  /*6680*/  @P5 SEL R12, R12, 0x7f, P2 ;  /* 0x0000007f0c0c5807 */ /* 0x000fe40001000000 */
[----:B------:R-:W-:Y:S02]  /*6690*/  FSETP.GEU.AND P2, PT, R23, 127, PT ;  /* 0x42fe00001700780b */ /* 0x000fe40003f4e000 */
[----:B------:R-:W-:-:S02]  /*66a0*/  FSETP.NAN.AND P5, PT, R8, R8, PT ;  /* 0x000000080800720b */ /* 0x000fc40003fa8000 */
[----:B------:R-:W-:Y:S01]  /*66b0*/  FSETP.NAN.AND P6, PT, R7, R7, PT ;  /* 0x000000070700720b */ /* 0x000fe20003fc8000 */
[----:B------:R-:W2:Y:S01]  /*66c0*/  F2I.S16.TRUNC.NTZ R15, R10 ;  /* 0x0000000a000f7305 */ /* 0x000ea2000020e900 */
[----:B------:R-:W-:Y:S02]  /*66d0*/  @P4 SEL R13, R13, 0x7f, P5 ;  /* 0x0000007f0d0d4807 */ /* 0x000fe40002800000 */
[----:B------:R-:W-:Y:S02]  /*66e0*/  FSETP.GEU.AND P4, PT, R29, 127, PT ;  /* 0x42fe00001d00780b */ /* 0x000fe40003f8e000 */
[----:B------:R-:W-:Y:S02]  /*66f0*/  FSETP.NAN.AND P5, PT, R23, R23, PT ;  /* 0x000000171700720b */ /* 0x000fe40003fa8000 */
[----:B0-----:R-:W-:Y:S01]  /*6700*/  LOP3.LUT R8, R5, 0xffff, RZ, 0xc0, !PT ;  /* 0x0000ffff05087812 */ /* 0x001fe200078ec0ff */
[----:B------:R-:W0:Y:S01]  /*6710*/  F2I.S16.TRUNC.NTZ R18, R7 ;  /* 0x0000000700127305 */ /* 0x000e22000020e900 */
[----:B-1----:R-:W-:-:S02]  /*6720*/  LOP3.LUT R17, R14, 0xffff, RZ, 0xc0, !PT ;  /* 0x0000ffff0e117812 */ /* 0x002fc400078ec0ff */
[----:B------:R-:W-:Y:S02]  /*6730*/  @P2 SEL R8, R8, 0x7f, P5 ;  /* 0x0000007f08082807 */ /* 0x000fe40002800000 */
[C---:B------:R-:W-:Y:S02]  /*6740*/  FSETP.GEU.AND P2, PT, R10.reuse, 127, PT ;  /* 0x42fe00000a00780b */ /* 0x040fe40003f4e000 */
[----:B------:R-:W-:Y:S01]  /*6750*/  FSETP.NAN.AND P5, PT, R29, R29, PT ;  /* 0x0000001d1d00720b */ /* 0x000fe20003fa8000 */
[----:B------:R-:W1:Y:S01]  /*6760*/  F2I.S16.TRUNC.NTZ R5, R27 ;  /* 0x0000001b00057305 */ /* 0x000e62000020e900 */
[----:B------:R-:W-:Y:S02]  /*6770*/  PRMT R12, R13, 0x3340, R12 ;  /* 0x000033400d0c7816 */ /* 0x000fe4000000000c */
[----:B------:R-:W-:Y:S02]  /*6780*/  @P4 SEL R17, R17, 0x7f, P5 ;  /* 0x0000007f11114807 */ /* 0x000fe40002800000 */
[----:B------:R-:W-:-:S02]  /*6790*/  FSETP.NAN.AND P5, PT, R10, R10, PT ;  /* 0x0000000a0a00720b */ /* 0x000fc40003fa8000 */
[----:B------:R-:W-:Y:S01]  /*67a0*/  FSETP.GEU.AND P4, PT, R27, 127, PT ;  /* 0x42fe00001b00780b */ /* 0x000fe20003f8e000 */
[----:B------:R-:W3:Y:S01]  /*67b0*/  F2I.S16.TRUNC.NTZ R14, R9 ;  /* 0x00000009000e7305 */ /* 0x000ee2000020e900 */
[----:B--2---:R-:W-:Y:S02]  /*67c0*/  LOP3.LUT R10, R15, 0xffff, RZ, 0xc0, !PT ;  /* 0x0000ffff0f0a7812 */ /* 0x004fe400078ec0ff */
[----:B0-----:R-:W-:Y:S02]  /*67d0*/  LOP3.LUT R18, R18, 0xffff, RZ, 0xc0, !PT ;  /* 0x0000ffff12127812 */ /* 0x001fe400078ec0ff */
[----:B------:R-:W-:Y:S02]  /*67e0*/  @P2 SEL R10, R10, 0x7f, P5 ;  /* 0x0000007f0a0a2807 */ /* 0x000fe40002800000 */
[----:B------:R-:W-:Y:S01]  /*67f0*/  FSETP.GEU.AND P2, PT, R9, 127, PT ;  /* 0x42fe00000900780b */ /* 0x000fe20003f4e000 */
[----:B------:R-:W0:Y:S01]  /*6800*/  F2I.S16.TRUNC.NTZ R19, R33 ;  /* 0x0000002100137305 */ /* 0x000e22000020e900 */
[----:B------:R-:W-:-:S02]  /*6810*/  FSETP.NAN.AND P5, PT, R27, R27, PT ;  /* 0x0000001b1b00720b */ /* 0x000fc40003fa8000 */
[----:B-1----:R-:W-:Y:S01]  /*6820*/  LOP3.LUT R15, R5, 0xffff, RZ, 0xc0, !PT ;  /* 0x0000ffff050f7812 */ /* 0x002fe200078ec0ff */
[----:B------:R-:W-:Y:S01]  /*6830*/  FADD R5, R30, 1 ;  /* 0x3f8000001e057421 */ /* 0x000fe20000000000 */
[----:B------:R-:W-:Y:S02]  /*6840*/  PRMT R10, R10, 0x3340, R17 ;  /* 0x000033400a0a7816 */ /* 0x000fe40000000011 */
[----:B------:R-:W-:Y:S01]  /*6850*/  @P4 SEL R15, R15, 0x7f, P5 ;  /* 0x0000007f0f0f4807 */ /* 0x000fe20002800000 */
[----:B------:R-:W-:Y:S01]  /*6860*/  FRND R6, R6 ;  /* 0x0000000600067307 */ /* 0x000fe20000201000 */
[----:B------:R-:W-:Y:S01]  /*6870*/  FSETP.GEU.AND P4, PT, R7, 127, PT ;  /* 0x42fe00000700780b */ /* 0x000fe20003f8e000 */
[----:B------:R-:W-:Y:S01]  /*6880*/  FMUL R7, R5, R4 ;  /* 0x0000000405077220 */ /* 0x000fe20000400000 */
[----:B------:R-:W-:Y:S01]  /*6890*/  FSETP.NAN.AND P5, PT, R9, R9, PT ;  /* 0x000000090900720b */ /* 0x000fe20003fa8000 */
[----:B------:R-:W-:Y:S01]  /*68a0*/  FADD R5, R22, 1 ;  /* 0x3f80000016057421 */ /* 0x000fe20000000000 */
[----:B---3--:R-:W-:Y:S01]  /*68b0*/  LOP3.LUT R14, R14, 0xffff, RZ, 0xc0, !PT ;  /* 0x0000ffff0e0e7812 */ /* 0x008fe200078ec0ff */
[----:B------:R-:W-:-:S02]  /*68c0*/  FMUL R7, R20, R7 ;  /* 0x0000000714077220 */ /* 0x000fc40000400000 */
[----:B------:R-:W1:Y:S01]  /*68d0*/  F2I.S16.TRUNC.NTZ R9, R11 ;  /* 0x0000000b00097305 */ /* 0x000e62000020e900 */
[----:B------:R-:W-:Y:S01]  /*68e0*/  @P2 SEL R14, R14, 0x7f, P5 ;  /* 0x0000007f0e0e2807 */ /* 0x000fe20002800000 */
[----:B------:R-:W-:Y:S01]  /*68f0*/  FMUL R5, R5, R16 ;  /* 0x0000001005057220 */ /* 0x000fe20000400000 */
[----:B------:R-:W-:Y:S02]  /*6900*/  FSETP.GEU.AND P5, PT, R33, 127, PT ;  /* 0x42fe00002100780b */ /* 0x000fe40003fae000 */
[----:B------:R-:W-:Y:S01]  /*6910*/  FSETP.GEU.AND P2, PT, R11, 127, PT ;  /* 0x42fe00000b00780b */ /* 0x000fe20003f4e000 */
[----:B------:R-:W-:Y:S01]  /*6920*/  FMUL R5, R20, R5 ;  /* 0x0000000514057220 */ /* 0x000fe20000400000 */
[----:B------:R-:W-:Y:S01]  /*6930*/  @P4 SEL R18, R18, 0x7f, P6 ;  /* 0x0000007f12124807 */ /* 0x000fe20003000000 */
[----:B------:R-:W2:Y:S01]  /*6940*/  F2I.S16.TRUNC.NTZ R4, R31 ;  /* 0x0000001f00047305 */ /* 0x000ea2000020e900 */
[----:B------:R-:W-:Y:S02]  /*6950*/  FSETP.NAN.AND P6, PT, R33, R33, PT ;  /* 0x000000212100720b */ /* 0x000fe40003fc8000 */
[----:B0-----:R-:W-:-:S02]  /*6960*/  LOP3.LUT R19, R19, 0xffff, RZ, 0xc0, !PT ;  /* 0x0000ffff13137812 */ /* 0x001fc400078ec0ff */
[----:B------:R-:W-:Y:S02]  /*6970*/  FSETP.GT.AND P4, PT, R0, -127, PT ;  /* 0xc2fe00000000780b */ /* 0x000fe40003f84000 */
[----:B------:R-:W-:Y:S01]  /*6980*/  PRMT R15, R14, 0x3340, R15 ;  /* 0x000033400e0f7816 */ /* 0x000fe2000000000f */
[----:B------:R-:W0:Y:S01]  /*6990*/  FRND R35, R35 ;  /* 0x0000002300237307 */ /* 0x000e220000201000 */
[----:B------:R-:W-:Y:S02]  /*69a0*/  @P5 SEL R19, R19, 0x7f, P6 ;  /* 0x0000007f13135807 */ /* 0x000fe40003000000 */
[----:B------:R-:W-:Y:S02]  /*69b0*/  FSETP.NAN.AND P6, PT, R11, R11, PT ;  /* 0x0000000b0b00720b */ /* 0x000fe40003fc8000 */
[----:B-1----:R-:W-:Y:S02]  /*69c0*/  LOP3.LUT R9, R9, 0xffff, RZ, 0xc0, !PT ;  /* 0x0000ffff09097812 */ /* 0x002fe400078ec0ff */
[----:B------:R-:W-:Y:S01]  /*69d0*/  FSETP.GEU.AND P5, PT, R31, 127, PT ;  /* 0x42fe00001f00780b */ /* 0x000fe20003fae000 */
[----:B------:R-:W1:Y:S01]  /*69e0*/  FRND R7, R7 ;  /* 0x0000000700077307 */ /* 0x000e620000201000 */
[----:B------:R-:W-:-:S02]  /*69f0*/  @P2 SEL R9, R9, 0x7f, P6 ;  /* 0x0000007f09092807 */ /* 0x000fc40003000000 */
[----:B------:R-:W-:Y:S02]  /*6a00*/  FSETP.NAN.AND P6, PT, R0, R0, PT ;  /* 0x000000000000720b */ /* 0x000fe40003fc8000 */
[----:B------:R-:W-:Y:S02]  /*6a10*/  FSETP.GT.AND P2, PT, R6, -127, PT ;  /* 0xc2fe00000600780b */ /* 0x000fe40003f44000 */
[----:B------:R-:W-:Y:S01]  /*6a20*/  @!P4 FSEL R0, R0, -127, P6 ;  /* 0xc2fe00000000c808 */ /* 0x000fe20003000000 */
[----:B------:R-:W3:Y:S01]  /*6a30*/  FRND R5, R5 ;  /* 0x0000000500057307 */ /* 0x000ee20000201000 */
[----:B------:R-:W-:Y:S02]  /*6a40*/  FSETP.NAN.AND P4, PT, R31, R31, PT ;  /* 0x0000001f1f00720b */ /* 0x000fe40003f88000 */
[----:B--2---:R-:W-:Y:S02]  /*6a50*/  LOP3.LUT R4, R4, 0xffff, RZ, 0xc0, !PT ;  /* 0x0000ffff04047812 */ /* 0x004fe400078ec0ff */
[----:B0-----:R-:W-:-:S02]  /*6a60*/  FSETP.GT.AND P6, PT, R35, -127, PT ;  /* 0xc2fe00002300780b */ /* 0x001fc40003fc4000 */
[----:B------:R-:W-:Y:S01]  /*6a70*/  @P5 SEL R4, R4, 0x7f, P4 ;  /* 0x0000007f04045807 */ /* 0x000fe20002000000 */
[----:B------:R-:W0:Y:S01]  /*6a80*/  F2I.S16.TRUNC.NTZ R22, R0 ;  /* 0x0000000000167305 */ /* 0x000e22000020e900 */
[C---:B------:R-:W-:Y:S02]  /*6a90*/  FSETP.NAN.AND P5, PT, R6.reuse, R6, PT ;  /* 0x000000060600720b */ /* 0x040fe40003fa8000 */
[----:B-1----:R-:W-:Y:S02]  /*6aa0*/  FSETP.GT.AND P4, PT, R7, -127, PT ;  /* 0xc2fe00000700780b */ /* 0x002fe40003f84000 */
[----:B------:R-:W-:Y:S02]  /*6ab0*/  @!P2 FSEL R6, R6, -127, P5 ;  /* 0xc2fe00000606a808 */ /* 0x000fe40002800000 */
[----:B------:R-:W-:Y:S02]  /*6ac0*/  FSETP.NAN.AND P2, PT, R35, R35, PT ;  /* 0x000000232300720b */ /* 0x000fe40003f48000 */
[----:B---3--:R-:W-:Y:S01]  /*6ad0*/  FSETP.GT.AND P5, PT, R5, -127, PT ;  /* 0xc2fe00000500780b */ /* 0x008fe20003fa4000 */
[----:B------:R-:W1:Y:S01]  /*6ae0*/  F2I.S16.TRUNC.NTZ R23, R6 ;  /* 0x0000000600177305 */ /* 0x000e62000020e900 */
[----:B------:R-:W-:-:S02]  /*6af0*/  @!P6 FSEL R35, R35, -127, P2 ;  /* 0xc2fe00002323e808 */ /* 0x000fc40001000000 */
[C---:B------:R-:W-:Y:S02]  /*6b00*/  FSETP.NAN.AND P6, PT, R7.reuse, R7, PT ;  /* 0x000000070700720b */ /* 0x040fe40003fc8000 */
[C---:B------:R-:W-:Y:S02]  /*6b10*/  FSETP.GEU.AND P2, PT, R0.reuse, 127, PT ;  /* 0x42fe00000000780b */ /* 0x040fe40003f4e000 */
[----:B------:R-:W-:Y:S01]  /*6b20*/  @!P4 FSEL R7, R7, -127, P6 ;  /* 0xc2fe00000707c808 */ /* 0x000fe20003000000 */
[----:B------:R-:W2:Y:S01]  /*6b30*/  F2I.S16.TRUNC.NTZ R11, R35 ;  /* 0x00000023000b7305 */ /* 0x000ea2000020e900 */
[C---:B------:R-:W-:Y:S02]  /*6b40*/  FSETP.NAN.AND P4, PT, R5.reuse, R5, PT ;  /* 0x000000050500720b */ /* 0x040fe40003f88000 */
[----:B------:R-:W-:Y:S02]  /*6b50*/  FSETP.NAN.AND P6, PT, R0, R0, PT ;  /* 0x000000000000720b */ /* 0x000fe40003fc8000 */
[----:B------:R-:W-:-:S02]  /*6b60*/  @!P5 FSEL R5, R5, -127, P4 ;  /* 0xc2fe00000505d808 */ /* 0x000fc40002000000 */
[----:B------:R-:W-:Y:S01]  /*6b70*/  FSETP.GEU.AND P4, PT, R6, 127, PT ;  /* 0x42fe00000600780b */ /* 0x000fe20003f8e000 */
[----:B------:R-:W3:Y:S01]  /*6b80*/  F2I.S16.TRUNC.NTZ R16, R7 ;  /* 0x0000000700107305 */ /* 0x000ee2000020e900 */
[----:B0-----:R-:W-:Y:S02]  /*6b90*/  LOP3.LUT R22, R22, 0xffff, RZ, 0xc0, !PT ;  /* 0x0000ffff16167812 */ /* 0x001fe400078ec0ff */
[----:B-1----:R-:W-:Y:S02]  /*6ba0*/  LOP3.LUT R23, R23, 0xffff, RZ, 0xc0, !PT ;  /* 0x0000ffff17177812 */ /* 0x002fe400078ec0ff */
[----:B------:R-:W-:Y:S02]  /*6bb0*/  @P2 SEL R22, R22, 0x7f, P6 ;  /* 0x0000007f16162807 */ /* 0x000fe40003000000 */
[----:B------:R-:W-:Y:S01]  /*6bc0*/  FSETP.GEU.AND P2, PT, R35, 127, PT ;  /* 0x42fe00002300780b */ /* 0x000fe20003f4e000 */
[----:B------:R-:W0:Y:S01]  /*6bd0*/  F2I.S16.TRUNC.NTZ R0, R5 ;  /* 0x0000000500007305 */ /* 0x000e22000020e900 */
[----:B------:R-:W-:-:S02]  /*6be0*/  FSETP.NAN.AND P6, PT, R6, R6, PT ;  /* 0x000000060600720b */ /* 0x000fc40003fc8000 */
[----:B------:R-:W-:Y:S02]  /*6bf0*/  FSETP.NAN.AND P5, PT, R35, R35, PT ;  /* 0x000000232300720b */ /* 0x000fe40003fa8000 */
[----:B------:R-:W-:Y:S02]  /*6c00*/  @P4 SEL R23, R23, 0x7f, P6 ;  /* 0x0000007f17174807 */ /* 0x000fe40003000000 */
[----:B------:R-:W-:Y:S02]  /*6c10*/  FSETP.GEU.AND P6, PT, R7, 127, PT ;  /* 0x42fe00000700780b */ /* 0x000fe40003fce000 */
[----:B------:R-:W-:Y:S02]  /*6c20*/  FSETP.GEU.AND P4, PT, R5, 127, PT ;  /* 0x42fe00000500780b */ /* 0x000fe40003f8e000 */
[----:B--2---:R-:W-:Y:S02]  /*6c30*/  LOP3.LUT R11, R11, 0xffff, RZ, 0xc0, !PT ;  /* 0x0000ffff0b0b7812 */ /* 0x004fe400078ec0ff */
[----:B---3--:R-:W-:-:S02]  /*6c40*/  LOP3.LUT R16, R16, 0xffff, RZ, 0xc0, !PT ;  /* 0x0000ffff10107812 */ /* 0x008fc400078ec0ff */
[----:B------:R-:W-:Y:S02]  /*6c50*/  @P2 SEL R11, R11, 0x7f, P5 ;  /* 0x0000007f0b0b2807 */ /* 0x000fe40002800000 */
[----:B------:R-:W-:Y:S02]  /*6c60*/  FSETP.NAN.AND P2, PT, R5, R5, PT ;  /* 0x000000050500720b */ /* 0x000fe40003f48000 */
[----:B------:R-:W-:Y:S02]  /*6c70*/  FSETP.NAN.AND P5, PT, R7, R7, PT ;  /* 0x000000070700720b */ /* 0x000fe40003fa8000 */
[----:B0-----:R-:W-:Y:S02]  /*6c80*/  LOP3.LUT R5, R0, 0xffff, RZ, 0xc0, !PT ;  /* 0x0000ffff00057812 */ /* 0x001fe400078ec0ff */
[----:B------:R-:W-:Y:S02]  /*6c90*/  @P6 SEL R16, R16, 0x7f, P5 ;  /* 0x0000007f10106807 */ /* 0x000fe40002800000 */
[----:B------:R-:W-:-:S02]  /*6ca0*/  @P4 SEL R5, R5, 0x7f, P2 ;  /* 0x0000007f05054807 */ /* 0x000fc40001000000 */
[----:B------:R-:W-:Y:S02]  /*6cb0*/  PRMT R9, R4, 0x3340, R9 ;  /* 0x0000334004097816 */ /* 0x000fe40000000009 */
[----:B------:R-:W-:Y:S02]  /*6cc0*/  PRMT R18, R19, 0x3340, R18 ;  /* 0x0000334013127816 */ /* 0x000fe40000000012 */
[----:B------:R-:W-:Y:S02]  /*6cd0*/  PRMT R22, R23, 0x3340, R22 ;  /* 0x0000334017167816 */ /* 0x000fe40000000016 */
[----:B------:R-:W-:Y:S02]  /*6ce0*/  PRMT R11, R16, 0x3340, R11 ;  /* 0x00003340100b7816 */ /* 0x000fe4000000000b */
[----:B------:R-:W-:Y:S02]  /*6cf0*/  PRMT R7, R5, 0x3340, R8 ;  /* 0x0000334005077816 */ /* 0x000fe40000000008 */
[----:B------:R-:W-:-:S02]  /*6d00*/  IADD3 R4, P2, R21, c[0x0][0x1a0], RZ ;  /* 0x0000680015047a10 */ /* 0x000fc40007f5e0ff */
[----:B------:R-:W-:Y:S02]  /*6d10*/  PRMT R13, R15, 0x5410, R10 ;  /* 0x000054100f0d7816 */ /* 0x000fe4000000000a */
[----:B------:R-:W-:Y:S02]  /*6d20*/  PRMT R14, R9, 0x5410, R18 ;  /* 0x00005410090e7816 */ /* 0x000fe40000000012 */
[----:B------:R-:W-:Y:S02]  /*6d30*/  PRMT R15, R11, 0x5410, R22 ;  /* 0x000054100b0f7816 */ /* 0x000fe40000000016 */
[----:B------:R-:W-:Y:S02]  /*6d40*/  IADD3.X R5, R39, c[0x0][0x1a4], RZ, P2, !PT ;  /* 0x0000690027057a10 */ /* 0x000fe400017fe4ff */
[----:B------:R-:W-:-:S05]  /*6d50*/  PRMT R12, R7, 0x5410, R12 ;  /* 0x00005410070c7816 */ /* 0x000fca000000000c */
[----:B------:R0:W-:Y:S01]  /*6d60*/  @P1 STG.E.128 [R4.64], R12 ;  /* 0x0000000c04001986 */ /* 0x0001e2000c101d06 */
[----:B------:R-:W-:Y:S05]  /*6d70*/  @!P0 EXIT ;  /* 0x000000000000894d */ /* 0x000fea0003800000 */
[----:B------:R-:W-:Y:S01]  /*6d80*/  PLOP3.LUT P0, PT, PT, PT, PT, 0x8, 0x0 ;  /* 0x000000000000781c */ /* 0x000fe20003f0e170 */
[----:B------:R-:W-:Y:S01]  /*6d90*/  UMOV UR4, 0x2000 ;  /* 0x0000200000047882 */ /* 0x000fe20000000000 */
[----:B------:R-:W-:Y:S05]  /*6da0*/  BRA `(.L_x_92) ;  /* 0xffffd67000007947 */ /* 0x000fea000383ffff */
.L_x_93:
[----:B------:R-:W-:-:S00]  /*6db0*/  BRA `(.L_x_93) ;  /* 0xfffffff000007947 */ /* 0x000fc0000383ffff */
[----:B------:R-:W-:-:S00]  /*6dc0*/  NOP ;  /* 0x0000000000007918 */ /* 0x000fc00000000000 */
        /* <DEDUP_REMOVED lines=11> */
.L_x_94:


//--------------------- .nv.global.init           --------------------------
	.section	.nv.global.init,"aw",@progbits
.nv.global.init:
	.type		_$_str,@object
	.size		_$_str,(.L_0 - _$_str)
_$_str:
        /*0000*/ 	.byte	0x5f, 0x5f, 0x43, 0x55, 0x44, 0x41, 0x5f, 0x46, 0x54, 0x5a, 0x00
.L_0:


//--------------------- .nv.shared.triton_red_fused__to_copy_add_amax_amin_clamp_gelu_mul_reciprocal_13 --------------------------
	.section	.nv.shared.triton_red_fused__to_copy_add_amax_amin_clamp_gelu_mul_reciprocal_13,"aw",@nobits
	.sectionflags	@""
	.align	16
